	.target	sm_90a

	.elftype	@"ET_EXEC"


//--------------------- .note.nv.tkinfo           --------------------------
	.section	.note.nv.tkinfo,"",@"SHT_NOTE"
	.sectionflags	@"SHF_NOTE_NV_TKINFO"
	.tkinfo
        /*0018*/ 	.word	0x00000002
        /*0030*/ 	.string	""
        /*0030*/ 	.string	"ptxas"
        /*0030*/ 	.string	"Cuda compilation tools, release 13.0, V13.0.88"
        /*0030*/ 	.string	"Build cuda_13.0.r13.0/compiler.36424714_0"
        /*0030*/ 	.string	"-v  -suppress-debug-info  -lineinfo  -arch sm_90a "



//--------------------- .note.nv.cuinfo           --------------------------
	.section	.note.nv.cuinfo,"",@"SHT_NOTE"
	.sectionflags	@"SHF_NOTE_NV_CUINFO"
        /*0018*/ 	.short	0x0002
        /*001a*/ 	.short	0x005a
        /*001c*/ 	.short	0x0082
	.zero		2


//--------------------- .nv.info                  --------------------------
	.section	.nv.info,"",@"SHT_CUDA_INFO"
	.align	4


	//----- nvinfo : EIATTR_REGCOUNT
	.align		4
        /*0000*/ 	.byte	0x04, 0x2f
        /*0002*/ 	.short	(.L_1 - .L_0)
	.align		4
.L_0:
        /*0004*/ 	.word	index@(matmul_kernel)
        /*0008*/ 	.word	0x00000060


	//----- nvinfo : EIATTR_FRAME_SIZE
	.align		4
.L_1:
        /*000c*/ 	.byte	0x04, 0x11
        /*000e*/ 	.short	(.L_3 - .L_2)
	.align		4
.L_2:
        /*0010*/ 	.word	index@(matmul_kernel)
        /*0014*/ 	.word	0x00000000


	//----- nvinfo : EIATTR_MIN_STACK_SIZE
	.align		4
.L_3:
        /*0018*/ 	.byte	0x04, 0x12
        /*001a*/ 	.short	(.L_5 - .L_4)
	.align		4
.L_4:
        /*001c*/ 	.word	index@(matmul_kernel)
        /*0020*/ 	.word	0x00000000
.L_5:


//--------------------- .nv.compat                --------------------------
	.section	.nv.compat,"",@"SHT_CUDA_COMPAT_INFO"
	.align	4
        /*0000*/ 	.byte	0x02, 0x09, 0x01, 0x00, 0x02, 0x02, 0x04, 0x00, 0x02, 0x05, 0x05, 0x00, 0x03, 0x07, 0x01, 0x01
        /*0010*/ 	.byte	0x02, 0x03, 0x00, 0x00, 0x02, 0x06, 0x01, 0x00, 0x04, 0x0b, 0x08, 0x00, 0x00, 0x00, 0x00, 0x00
        /*0020*/ 	.byte	0x00, 0x00, 0x00, 0x00


//--------------------- .nv.info.matmul_kernel    --------------------------
	.section	.nv.info.matmul_kernel,"",@"SHT_CUDA_INFO"
	.sectionflags	@""
	.align	4


	//----- nvinfo : EIATTR_CUDA_API_VERSION
	.align		4
        /*0000*/ 	.byte	0x04, 0x37
        /*0002*/ 	.short	(.L_7 - .L_6)
.L_6:
        /*0004*/ 	.word	0x00000082


	//----- nvinfo : EIATTR_KPARAM_INFO
	.align		4
.L_7:
        /*0008*/ 	.byte	0x04, 0x17
        /*000a*/ 	.short	(.L_9 - .L_8)
.L_8:
        /*000c*/ 	.word	0x00000000
        /*0010*/ 	.short	0x000d
        /*0012*/ 	.short	0x0048
        /*0014*/ 	.byte	0x00, 0xf4, 0x21, 0x00


	//----- nvinfo : EIATTR_KPARAM_INFO
	.align		4
.L_9:
        /*0018*/ 	.byte	0x04, 0x17
        /*001a*/ 	.short	(.L_11 - .L_10)
.L_10:
        /*001c*/ 	.word	0x00000000
        /*0020*/ 	.short	0x000c
        /*0022*/ 	.short	0x0040
        /*0024*/ 	.byte	0x00, 0xf4, 0x21, 0x00


	//----- nvinfo : EIATTR_KPARAM_INFO
	.align		4
.L_11:
        /*0028*/ 	.byte	0x04, 0x17
        /*002a*/ 	.short	(.L_13 - .L_12)
.L_12:
        /*002c*/ 	.word	0x00000000
        /*0030*/ 	.short	0x000b
        /*0032*/ 	.short	0x0038
        /*0034*/ 	.byte	0x00, 0xf0, 0x11, 0x00


	//----- nvinfo : EIATTR_KPARAM_INFO
	.align		4
.L_13:
        /*0038*/ 	.byte	0x04, 0x17
        /*003a*/ 	.short	(.L_15 - .L_14)
.L_14:
        /*003c*/ 	.word	0x00000000
        /*0040*/ 	.short	0x000a
        /*0042*/ 	.short	0x0034
        /*0044*/ 	.byte	0x00, 0xf0, 0x11, 0x00


	//----- nvinfo : EIATTR_KPARAM_INFO
	.align		4
.L_15:
        /*0048*/ 	.byte	0x04, 0x17
        /*004a*/ 	.short	(.L_17 - .L_16)
.L_16:
        /*004c*/ 	.word	0x00000000
        /*0050*/ 	.short	0x0009
        /*0052*/ 	.short	0x0030
        /*0054*/ 	.byte	0x00, 0xf0, 0x11, 0x00


	//----- nvinfo : EIATTR_KPARAM_INFO
	.align		4
.L_17:
        /*0058*/ 	.byte	0x04, 0x17
        /*005a*/ 	.short	(.L_19 - .L_18)
.L_18:
        /*005c*/ 	.word	0x00000000
        /*0060*/ 	.short	0x0008
        /*0062*/ 	.short	0x002c
        /*0064*/ 	.byte	0x00, 0xf0, 0x11, 0x00


	//----- nvinfo : EIATTR_KPARAM_INFO
	.align		4
.L_19:
        /*0068*/ 	.byte	0x04, 0x17
        /*006a*/ 	.short	(.L_21 - .L_20)
.L_20:
        /*006c*/ 	.word	0x00000000
        /*0070*/ 	.short	0x0007
        /*0072*/ 	.short	0x0028
        /*0074*/ 	.byte	0x00, 0xf0, 0x11, 0x00


	//----- nvinfo : EIATTR_KPARAM_INFO
	.align		4
.L_21:
        /*0078*/ 	.byte	0x04, 0x17
        /*007a*/ 	.short	(.L_23 - .L_22)
.L_22:
        /*007c*/ 	.word	0x00000000
        /*0080*/ 	.short	0x0006
        /*0082*/ 	.short	0x0024
        /*0084*/ 	.byte	0x00, 0xf0, 0x11, 0x00


	//----- nvinfo : EIATTR_KPARAM_INFO
	.align		4
.L_23:
        /*0088*/ 	.byte	0x04, 0x17
        /*008a*/ 	.short	(.L_25 - .L_24)
.L_24:
        /*008c*/ 	.word	0x00000000
        /*0090*/ 	.short	0x0005
        /*0092*/ 	.short	0x0020
        /*0094*/ 	.byte	0x00, 0xf0, 0x11, 0x00


	//----- nvinfo : EIATTR_KPARAM_INFO
	.align		4
.L_25:
        /*0098*/ 	.byte	0x04, 0x17
        /*009a*/ 	.short	(.L_27 - .L_26)
.L_26:
        /*009c*/ 	.word	0x00000000
        /*00a0*/ 	.short	0x0004
        /*00a2*/ 	.short	0x001c
        /*00a4*/ 	.byte	0x00, 0xf0, 0x11, 0x00


	//----- nvinfo : EIATTR_KPARAM_INFO
	.align		4
.L_27:
        /*00a8*/ 	.byte	0x04, 0x17
        /*00aa*/ 	.short	(.L_29 - .L_28)
.L_28:
        /*00ac*/ 	.word	0x00000000
        /*00b0*/ 	.short	0x0003
        /*00b2*/ 	.short	0x0018
        /*00b4*/ 	.byte	0x00, 0xf0, 0x11, 0x00


	//----- nvinfo : EIATTR_KPARAM_INFO
	.align		4
.L_29:
        /*00b8*/ 	.byte	0x04, 0x17
        /*00ba*/ 	.short	(.L_31 - .L_30)
.L_30:
        /*00bc*/ 	.word	0x00000000
        /*00c0*/ 	.short	0x0002
        /*00c2*/ 	.short	0x0010
        /*00c4*/ 	.byte	0x00, 0xf4, 0x21, 0x00


	//----- nvinfo : EIATTR_KPARAM_INFO
	.align		4
.L_31:
        /*00c8*/ 	.byte	0x04, 0x17
        /*00ca*/ 	.short	(.L_33 - .L_32)
.L_32:
        /*00cc*/ 	.word	0x00000000
        /*00d0*/ 	.short	0x0001
        /*00d2*/ 	.short	0x0008
        /*00d4*/ 	.byte	0x00, 0xf4, 0x21, 0x00


	//----- nvinfo : EIATTR_KPARAM_INFO
	.align		4
.L_33:
        /*00d8*/ 	.byte	0x04, 0x17
        /*00da*/ 	.short	(.L_35 - .L_34)
.L_34:
        /*00dc*/ 	.word	0x00000000
        /*00e0*/ 	.short	0x0000
        /*00e2*/ 	.short	0x0000
        /*00e4*/ 	.byte	0x00, 0xf4, 0x21, 0x00


	//----- nvinfo : EIATTR_EXPLICIT_CLUSTER
	.align		4
.L_35:
        /*00e8*/ 	.byte	0x01, 0x3e
	.zero		2


	//----- nvinfo : EIATTR_CTA_PER_CLUSTER
	.align		4
        /*00ec*/ 	.byte	0x04, 0x3d
        /*00ee*/ 	.short	(.L_37 - .L_36)
.L_36:
        /*00f0*/ 	.word	0x00000002
        /*00f4*/ 	.word	0x00000001
        /*00f8*/ 	.word	0x00000001


	//----- nvinfo : EIATTR_SPARSE_MMA_MASK
	.align		4
.L_37:
        /*00fc*/ 	.byte	0x03, 0x50
        /*00fe*/ 	.short	0x0000


	//----- nvinfo : EIATTR_MAXREG_COUNT
	.align		4
        /*0100*/ 	.byte	0x03, 0x1b
        /*0102*/ 	.short	0x00ff


	//----- nvinfo : EIATTR_NUM_BARRIERS
	.align		4
        /*0104*/ 	.byte	0x02, 0x4c
        /*0106*/ 	.byte	0x01
	.zero		1


	//----- nvinfo : EIATTR_MERCURY_ISA_VERSION
	.align		4
        /*0108*/ 	.byte	0x03, 0x5f
        /*010a*/ 	.short	0x0101


	//----- nvinfo : EIATTR_EXIT_INSTR_OFFSETS
	.align		4
        /*010c*/ 	.byte	0x04, 0x1c
        /*010e*/ 	.short	(.L_39 - .L_38)


	//   ....[0]....
.L_38:
        /*0110*/ 	.word	0x000028a0


	//   ....[1]....
        /*0114*/ 	.word	0x000028d0


	//----- nvinfo : EIATTR_REQNTID
	.align		4
.L_39:
        /*0118*/ 	.byte	0x04, 0x10
        /*011a*/ 	.short	(.L_41 - .L_40)
.L_40:
        /*011c*/ 	.word	0x00000080
        /*0120*/ 	.word	0x00000001
        /*0124*/ 	.word	0x00000001


	//----- nvinfo : EIATTR_CBANK_PARAM_SIZE
	.align		4
.L_41:
        /*0128*/ 	.byte	0x03, 0x19
        /*012a*/ 	.short	0x0050


	//----- nvinfo : EIATTR_PARAM_CBANK
	.align		4
        /*012c*/ 	.byte	0x04, 0x0a
        /*012e*/ 	.short	(.L_43 - .L_42)
	.align		4
.L_42:
        /*0130*/ 	.word	index@(.nv.constant0.matmul_kernel)
        /*0134*/ 	.short	0x0210
        /*0136*/ 	.short	0x0050


	//----- nvinfo : EIATTR_SW_WAR
	.align		4
.L_43:
        /*0138*/ 	.byte	0x04, 0x36
        /*013a*/ 	.short	(.L_45 - .L_44)
.L_44:
        /*013c*/ 	.word	0x00000008
.L_45:


//--------------------- .nv.callgraph             --------------------------
	.section	.nv.callgraph,"",@"SHT_CUDA_CALLGRAPH"
	.align	4
	.sectionentsize	8
	.align		4
        /*0000*/ 	.word	0x00000000
	.align		4
        /*0004*/ 	.word	0xffffffff
	.align		4
        /*0008*/ 	.word	0x00000000
	.align		4
        /*000c*/ 	.word	0xfffffffe
	.align		4
        /*0010*/ 	.word	0x00000000
	.align		4
        /*0014*/ 	.word	0xfffffffd
	.align		4
        /*0018*/ 	.word	0x00000000
	.align		4
        /*001c*/ 	.word	0xfffffffc


//--------------------- .text.matmul_kernel       --------------------------
	.section	.text.matmul_kernel,"ax",@progbits
	.align	128
        .global         matmul_kernel
        .type           matmul_kernel,@function
        .size           matmul_kernel,(.L_x_3 - matmul_kernel)
        .other          matmul_kernel,@"STO_CUDA_ENTRY STV_DEFAULT"
matmul_kernel:
.text.matmul_kernel:
[----:B------:R-:W-:Y:S08]  /*0000*/  LDC R1, c[0x0][0x28] ;  /* 0x00000a00ff017b82 */ /* 0x000ff00000000800 */
[----:B------:R-:W0:Y:S01]  /*0010*/  LDC.64 R8, c[0x0][0x228] ;  /* 0x00008a00ff087b82 */ /* 0x000e220000000a00 */
[----:B------:R-:W1:Y:S01]  /*0020*/  S2R R14, SR_TID.X ;  /* 0x00000000000e7919 */ /* 0x000e620000002100 */
[----:B------:R-:W-:Y:S01]  /*0030*/  UMOV UR5, 0x400 ;  /* 0x0000040000057882 */ /* 0x000fe20000000000 */
[----:B------:R-:W-:Y:S01]  /*0040*/  ULDC.64 UR16, c[0x0][0x208] ;  /* 0x0000820000107ab9 */ /* 0x000fe20000000a00 */
[----:B------:R-:W-:-:S02]  /*0050*/  CS2R R24, SRZ ;  /* 0x0000000000187805 */ /* 0x000fc4000001ff00 */
[----:B------:R-:W-:Y:S02]  /*0060*/  CS2R R26, SRZ ;  /* 0x00000000001a7805 */ /* 0x000fe4000001ff00 */
[----:B------:R-:W-:Y:S02]  /*0070*/  CS2R R32, SRZ ;  /* 0x0000000000207805 */ /* 0x000fe4000001ff00 */
[----:B------:R-:W-:Y:S01]  /*0080*/  CS2R R34, SRZ ;  /* 0x0000000000227805 */ /* 0x000fe2000001ff00 */
[----:B------:R-:W2:Y:S08]  /*0090*/  S2UR UR4, SR_CTAID.X ;  /* 0x00000000000479c3 */ /* 0x000eb00000002500 */
[----:B------:R-:W3:Y:S01]  /*00a0*/  S2UR UR13, SR_CgaCtaId ;  /* 0x00000000000d79c3 */ /* 0x000ee20000008800 */
[----:B0-----:R-:W-:-:S05]  /*00b0*/  VIADD R0, R9, 0x3f ;  /* 0x0000003f09007836 */ /* 0x001fca0000000000 */
[----:B------:R-:W-:Y:S02]  /*00c0*/  SHF.R.S32.HI R3, RZ, 0x1f, R0 ;  /* 0x0000001fff037819 */ /* 0x000fe40000011400 */
[----:B--2---:R-:W-:Y:S01]  /*00d0*/  I2FP.F32.U32 R5, UR4 ;  /* 0x0000000400057c45 */ /* 0x004fe20008201000 */
[----:B------:R-:W-:Y:S01]  /*00e0*/  ULDC UR4, c[0x0][0x150] ;  /* 0x0000540000047ab9 */ /* 0x000fe20000000800 */
[----:B------:R-:W-:Y:S02]  /*00f0*/  LEA.HI R3, R3, R0, RZ, 0x6 ;  /* 0x0000000003037211 */ /* 0x000fe400078f30ff */
[----:B-1----:R-:W-:Y:S01]  /*0100*/  LOP3.LUT R15, R14, 0x3f, RZ, 0xc0, !PT ;  /* 0x0000003f0e0f7812 */ /* 0x002fe200078ec0ff */
[----:B------:R-:W-:Y:S01]  /*0110*/  FMUL R5, R5, UR4 ;  /* 0x0000000405057c20 */ /* 0x000fe20008400000 */
[----:B------:R-:W-:Y:S01]  /*0120*/  SHF.R.S32.HI R3, RZ, 0x6, R3 ;  /* 0x00000006ff037819 */ /* 0x000fe20000011403 */
[----:B---3--:R-:W-:Y:S01]  /*0130*/  USHF.L.U32 UR4, UR13, 0x5, URZ ;  /* 0x000000050d047899 */ /* 0x008fe2000800063f */
[----:B------:R-:W-:Y:S01]  /*0140*/  SHF.R.U32.HI R16, RZ, 0x6, R14 ;  /* 0x00000006ff107819 */ /* 0x000fe2000001160e */
[----:B------:R-:W-:-:S02]  /*0150*/  ULEA UR12, UR13, UR5, 0x18 ;  /* 0x000000050d0c7291 */ /* 0x000fc4000f8ec03f */
[----:B------:R-:W-:Y:S01]  /*0160*/  IMAD.SHL.U32 R4, R3, 0x8, RZ ;  /* 0x0000000803047824 */ /* 0x000fe200078e00ff */
[----:B------:R-:W0:Y:S01]  /*0170*/  F2I.U32.TRUNC.NTZ R5, R5 ;  /* 0x0000000500057305 */ /* 0x000e22000020f000 */
[----:B------:R-:W-:Y:S01]  /*0180*/  ULOP3.LUT UR4, UR4, 0x20, URZ, 0xc0, !UPT ;  /* 0x0000002004047892 */ /* 0x000fe2000f8ec03f */
[----:B------:R-:W-:Y:S02]  /*0190*/  SGXT.U32 R16, R16, 0x1 ;  /* 0x000000011010781a */ /* 0x000fe40000000000 */
[----:B------:R-:W-:-:S04]  /*01a0*/  IABS R7, R4 ;  /* 0x0000000400077213 */ /* 0x000fc80000000000 */
[----:B------:R-:W1:Y:S01]  /*01b0*/  I2F.RP R0, R7 ;  /* 0x0000000700007306 */ /* 0x000e620000209400 */
[----:B0-----:R-:W-:-:S07]  /*01c0*/  IABS R13, R5 ;  /* 0x00000005000d7213 */ /* 0x001fce0000000000 */
[----:B-1----:R-:W0:Y:S02]  /*01d0*/  MUFU.RCP R0, R0 ;  /* 0x0000000000007308 */ /* 0x002e240000001000 */
[----:B0-----:R-:W-:Y:S01]  /*01e0*/  VIADD R2, R0, 0xffffffe ;  /* 0x0ffffffe00027836 */ /* 0x001fe20000000000 */
[----:B------:R-:W-:-:S05]  /*01f0*/  IABS R0, R4 ;  /* 0x0000000400007213 */ /* 0x000fca0000000000 */
[----:B------:R0:W1:Y:S01]  /*0200*/  F2I.FTZ.U32.TRUNC.NTZ R3, R2 ;  /* 0x0000000200037305 */ /* 0x000062000021f000 */
[----:B------:R-:W-:Y:S02]  /*0210*/  IMAD.MOV R0, RZ, RZ, -R0 ;  /* 0x000000ffff007224 */ /* 0x000fe400078e0a00 */
[----:B0-----:R-:W-:Y:S02]  /*0220*/  IMAD.MOV.U32 R2, RZ, RZ, RZ ;  /* 0x000000ffff027224 */ /* 0x001fe400078e00ff */
[----:B-1----:R-:W-:-:S04]  /*0230*/  IMAD.MOV R6, RZ, RZ, -R3 ;  /* 0x000000ffff067224 */ /* 0x002fc800078e0a03 */
[----:B------:R-:W-:-:S04]  /*0240*/  IMAD R11, R6, R7, RZ ;  /* 0x00000007060b7224 */ /* 0x000fc800078e02ff */
[----:B------:R-:W-:-:S06]  /*0250*/  IMAD.HI.U32 R2, R3, R11, R2 ;  /* 0x0000000b03027227 */ /* 0x000fcc00078e0002 */
[----:B------:R-:W-:-:S04]  /*0260*/  IMAD.HI.U32 R2, R2, R13, RZ ;  /* 0x0000000d02027227 */ /* 0x000fc800078e00ff */
[----:B------:R-:W-:-:S05]  /*0270*/  IMAD R0, R2, R0, R13 ;  /* 0x0000000002007224 */ /* 0x000fca00078e020d */
[----:B------:R-:W-:-:S13]  /*0280*/  ISETP.GT.U32.AND P1, PT, R7, R0, PT ;  /* 0x000000000700720c */ /* 0x000fda0003f24070 */
[----:B------:R-:W-:Y:S02]  /*0290*/  @!P1 IMAD.IADD R0, R0, 0x1, -R7 ;  /* 0x0000000100009824 */ /* 0x000fe400078e0a07 */
[----:B------:R-:W-:Y:S01]  /*02a0*/  @!P1 VIADD R2, R2, 0x1 ;  /* 0x0000000102029836 */ /* 0x000fe20000000000 */
[----:B------:R-:W-:Y:S02]  /*02b0*/  ISETP.NE.AND P1, PT, R4, RZ, PT ;  /* 0x000000ff0400720c */ /* 0x000fe40003f25270 */
[----:B------:R-:W-:Y:S02]  /*02c0*/  ISETP.GE.U32.AND P0, PT, R0, R7, PT ;  /* 0x000000070000720c */ /* 0x000fe40003f06070 */
[----:B------:R-:W-:-:S04]  /*02d0*/  LOP3.LUT R0, R5, R4, RZ, 0x3c, !PT ;  /* 0x0000000405007212 */ /* 0x000fc800078e3cff */
[----:B------:R-:W-:Y:S01]  /*02e0*/  ISETP.GE.AND P2, PT, R0, RZ, PT ;  /* 0x000000ff0000720c */ /* 0x000fe20003f46270 */
[----:B------:R-:W-:-:S05]  /*02f0*/  VIADD R0, R8, 0x3f ;  /* 0x0000003f08007836 */ /* 0x000fca0000000000 */
[----:B------:R-:W-:Y:S01]  /*0300*/  SHF.R.S32.HI R3, RZ, 0x1f, R0 ;  /* 0x0000001fff037819 */ /* 0x000fe20000011400 */
[----:B------:R-:W-:-:S03]  /*0310*/  @P0 VIADD R2, R2, 0x1 ;  /* 0x0000000102020836 */ /* 0x000fc60000000000 */
[----:B------:R-:W-:-:S03]  /*0320*/  LEA.HI R3, R3, R0, RZ, 0x6 ;  /* 0x0000000003037211 */ /* 0x000fc600078f30ff */
[----:B------:R-:W-:Y:S01]  /*0330*/  @!P2 IMAD.MOV R2, RZ, RZ, -R2 ;  /* 0x000000ffff02a224 */ /* 0x000fe200078e0a02 */
[----:B------:R-:W-:-:S05]  /*0340*/  @!P1 LOP3.LUT R2, RZ, R4, RZ, 0x33, !PT ;  /* 0x00000004ff029212 */ /* 0x000fca00078e33ff */
[----:B------:R-:W-:Y:S02]  /*0350*/  IMAD.SHL.U32 R6, R2, 0x8, RZ ;  /* 0x0000000802067824 */ /* 0x000fe400078e00ff */
[----:B------:R-:W-:-:S03]  /*0360*/  IMAD.MOV R2, RZ, RZ, -R2 ;  /* 0x000000ffff027224 */ /* 0x000fc600078e0a02 */
[----:B------:R-:W-:Y:S01]  /*0370*/  LEA.HI.SX32 R3, R3, -R6, 0x1a ;  /* 0x8000000603037211 */ /* 0x000fe200078fd2ff */
[----:B------:R-:W-:-:S03]  /*0380*/  IMAD R4, R4, R2, R5 ;  /* 0x0000000204047224 */ /* 0x000fc600078e0205 */
[----:B------:R-:W-:Y:S02]  /*0390*/  VIMNMX R13, R3, 0x8, PT ;  /* 0x00000008030d7848 */ /* 0x000fe40003fe0100 */
[----:B------:R-:W-:Y:S02]  /*03a0*/  IABS R11, R4 ;  /* 0x00000004000b7213 */ /* 0x000fe40000000000 */
[----:B------:R-:W-:-:S04]  /*03b0*/  IABS R7, R13 ;  /* 0x0000000d00077213 */ /* 0x000fc80000000000 */
[----:B------:R-:W0:Y:S08]  /*03c0*/  I2F.RP R0, R7 ;  /* 0x0000000700007306 */ /* 0x000e300000209400 */
[----:B0-----:R-:W0:Y:S02]  /*03d0*/  MUFU.RCP R0, R0 ;  /* 0x0000000000007308 */ /* 0x001e240000001000 */
[----:B0-----:R-:W-:-:S06]  /*03e0*/  VIADD R3, R0, 0xffffffe ;  /* 0x0ffffffe00037836 */ /* 0x001fcc0000000000 */
[----:B------:R-:W0:Y:S02]  /*03f0*/  F2I.FTZ.U32.TRUNC.NTZ R3, R3 ;  /* 0x0000000300037305 */ /* 0x000e24000021f000 */
[----:B0-----:R-:W-:-:S04]  /*0400*/  IMAD.MOV R10, RZ, RZ, -R3 ;  /* 0x000000ffff0a7224 */ /* 0x001fc800078e0a03 */
[----:B------:R-:W-:Y:S01]  /*0410*/  IMAD.MOV.U32 R2, RZ, RZ, R10 ;  /* 0x000000ffff027224 */ /* 0x000fe200078e000a */
[----:B------:R-:W-:-:S03]  /*0420*/  IABS R10, R13 ;  /* 0x0000000d000a7213 */ /* 0x000fc60000000000 */
[----:B------:R-:W-:Y:S02]  /*0430*/  IMAD R5, R2, R7, RZ ;  /* 0x0000000702057224 */ /* 0x000fe400078e02ff */
[----:B------:R-:W-:Y:S02]  /*0440*/  IMAD.MOV.U32 R2, RZ, RZ, RZ ;  /* 0x000000ffff027224 */ /* 0x000fe400078e00ff */
[----:B------:R-:W-:Y:S02]  /*0450*/  IMAD.MOV R0, RZ, RZ, -R10 ;  /* 0x000000ffff007224 */ /* 0x000fe400078e0a0a */
[----:B------:R-:W-:Y:S02]  /*0460*/  IMAD.HI.U32 R2, R3, R5, R2 ;  /* 0x0000000503027227 */ /* 0x000fe400078e0002 */
[----:B------:R-:W0:Y:S04]  /*0470*/  LDC R3, c[0x0][0x230] ;  /* 0x00008c00ff037b82 */ /* 0x000e280000000800 */
        /* <DEDUP_REMOVED lines=8> */
[----:B------:R-:W-:-:S07]  /*0500*/  ISETP.GE.AND P2, PT, R0, RZ, PT ;  /* 0x000000ff0000720c */ /* 0x000fce0003f46270 */
[----:B------:R-:W-:-:S06]  /*0510*/  @P0 VIADD R2, R2, 0x1 ;  /* 0x0000000102020836 */ /* 0x000fcc0000000000 */
[----:B------:R-:W-:Y:S01]  /*0520*/  @!P2 IMAD.MOV R2, RZ, RZ, -R2 ;  /* 0x000000ffff02a224 */ /* 0x000fe200078e0a02 */
[----:B------:R-:W-:-:S05]  /*0530*/  @!P1 LOP3.LUT R2, RZ, R13, RZ, 0x33, !PT ;  /* 0x0000000dff029212 */ /* 0x000fca00078e33ff */
[----:B------:R-:W-:Y:S02]  /*0540*/  IMAD.MOV R0, RZ, RZ, -R2 ;  /* 0x000000ffff007224 */ /* 0x000fe400078e0a02 */
[----:B------:R-:W-:Y:S02]  /*0550*/  IMAD.SHL.U32 R17, R2, 0x40, RZ ;  /* 0x0000004002117824 */ /* 0x000fe400078e00ff */
[----:B------:R-:W-:-:S04]  /*0560*/  IMAD R0, R13, R0, R4 ;  /* 0x000000000d007224 */ /* 0x000fc800078e0204 */
[----:B------:R-:W-:-:S04]  /*0570*/  IMAD.IADD R0, R6, 0x1, R0 ;  /* 0x0000000106007824 */ /* 0x000fc800078e0200 */
[----:B------:R-:W-:Y:S02]  /*0580*/  IMAD R15, R0, 0x40, R15 ;  /* 0x00000040000f7824 */ /* 0x000fe400078e020f */
[----:B0-----:R-:W-:-:S05]  /*0590*/  VIADD R0, R3, 0x1f ;  /* 0x0000001f03007836 */ /* 0x001fca0000000000 */
[----:B------:R-:W-:-:S13]  /*05a0*/  ISETP.GE.AND P0, PT, R0, 0x20, PT ;  /* 0x000000200000780c */ /* 0x000fda0003f06270 */
[----:B------:R-:W-:Y:S05]  /*05b0*/  @!P0 BRA `(.L_x_0) ;  /* 0x0000001800b48947 */ /* 0x000fea0003800000 */
[----:B------:R-:W-:Y:S01]  /*05c0*/  IABS R3, R8 ;  /* 0x0000000800037213 */ /* 0x000fe20000000000 */
[----:B------:R-:W-:Y:S01]  /*05d0*/  ULDC.64 UR6, c[0x0][0x210] ;  /* 0x0000840000067ab9 */ /* 0x000fe20000000a00 */
[----:B------:R-:W-:Y:S01]  /*05e0*/  IABS R2, R9 ;  /* 0x0000000900027213 */ /* 0x000fe20000000000 */
[----:B------:R-:W-:Y:S01]  /*05f0*/  ULDC UR5, c[0x0][0x240] ;  /* 0x0000900000057ab9 */ /* 0x000fe20000000800 */
[----:B------:R-:W0:Y:S01]  /*0600*/  I2F.RP R11, R3 ;  /* 0x00000003000b7306 */ /* 0x000e220000209400 */
[----:B------:R-:W-:Y:S01]  /*0610*/  IABS R18, R15 ;  /* 0x0000000f00127213 */ /* 0x000fe20000000000 */
[----:B------:R-:W1:Y:S01]  /*0620*/  LDC R47, c[0x0][0x238] ;  /* 0x00008e00ff2f7b82 */ /* 0x000e620000000800 */
[----:B------:R-:W-:Y:S02]  /*0630*/  SHF.R.U32.HI R4, RZ, 0x5, R14 ;  /* 0x00000005ff047819 */ /* 0x000fe4000001160e */
[----:B------:R-:W-:Y:S02]  /*0640*/  CS2R R32, SRZ ;  /* 0x0000000000207805 */ /* 0x000fe4000001ff00 */
[----:B------:R-:W-:-:S02]  /*0650*/  ISETP.GE.AND P2, PT, R15, RZ, PT ;  /* 0x000000ff0f00720c */ /* 0x000fc40003f46270 */
[----:B------:R-:W-:Y:S02]  /*0660*/  CS2R R34, SRZ ;  /* 0x0000000000227805 */ /* 0x000fe4000001ff00 */
[----:B------:R-:W-:Y:S01]  /*0670*/  SGXT.U32 R4, R4, 0x2 ;  /* 0x000000020404781a */ /* 0x000fe20000000000 */
[----:B------:R-:W2:Y:S01]  /*0680*/  I2F.RP R10, R2 ;  /* 0x00000002000a7306 */ /* 0x000ea20000209400 */
[C---:B------:R-:W-:Y:S02]  /*0690*/  LOP3.LUT R44, R14.reuse, 0x1f, RZ, 0xc0, !PT ;  /* 0x0000001f0e2c7812 */ /* 0x040fe400078ec0ff */
[----:B------:R-:W-:Y:S02]  /*06a0*/  CS2R R36, SRZ ;  /* 0x0000000000247805 */ /* 0x000fe4000001ff00 */
[----:B------:R-:W-:Y:S01]  /*06b0*/  LOP3.LUT R20, R17, UR4, R4, 0xfe, !PT ;  /* 0x0000000411147c12 */ /* 0x000fe2000f8efe04 */
[----:B------:R-:W-:Y:S01]  /*06c0*/  IMAD.MOV.U32 R4, RZ, RZ, RZ ;  /* 0x000000ffff047224 */ /* 0x000fe200078e00ff */
[----:B------:R-:W-:Y:S01]  /*06d0*/  ULDC UR4, c[0x0][0x234] ;  /* 0x00008d0000047ab9 */ /* 0x000fe20000000800 */
[----:B------:R-:W-:-:S02]  /*06e0*/  LEA.HI R43, R14, 0x1e, RZ, 0x1a ;  /* 0x0000001e0e2b7811 */ /* 0x000fc400078fd0ff */
[----:B------:R-:W-:Y:S01]  /*06f0*/  CS2R R38, SRZ ;  /* 0x0000000000267805 */ /* 0x000fe2000001ff00 */
[----:B0-----:R-:W0:Y:S01]  /*0700*/  MUFU.RCP R11, R11 ;  /* 0x0000000b000b7308 */ /* 0x001e220000001000 */
[C---:B------:R-:W-:Y:S01]  /*0710*/  LOP3.LUT R22, R20.reuse, 0x1c, RZ, 0xfc, !PT ;  /* 0x0000001c14167812 */ /* 0x040fe200078efcff */
[----:B------:R-:W-:Y:S01]  /*0720*/  UMOV UR8, 0x80 ;  /* 0x0000008000087882 */ /* 0x000fe20000000000 */
[C---:B------:R-:W-:Y:S01]  /*0730*/  LOP3.LUT R24, R20.reuse, 0x18, RZ, 0xfc, !PT ;  /* 0x0000001814187812 */ /* 0x040fe200078efcff */
[----:B------:R-:W-:Y:S01]  /*0740*/  UMOV UR9, 0x40000040 ;  /* 0x4000004000097882 */ /* 0x000fe20000000000 */
[C---:B------:R-:W-:Y:S01]  /*0750*/  LOP3.LUT R26, R20.reuse, 0x14, RZ, 0xfc, !PT ;  /* 0x00000014141a7812 */ /* 0x040fe200078efcff */
[----:B------:R-:W-:Y:S01]  /*0760*/  UMOV UR10, 0xfffffffe ;  /* 0xfffffffe000a7882 */ /* 0x000fe20000000000 */
[C---:B------:R-:W-:Y:S01]  /*0770*/  LOP3.LUT R27, R20.reuse, 0x10, RZ, 0xfc, !PT ;  /* 0x00000010141b7812 */ /* 0x040fe200078efcff */
[----:B--2---:R-:W2:Y:S01]  /*0780*/  MUFU.RCP R10, R10 ;  /* 0x0000000a000a7308 */ /* 0x004ea20000001000 */
[----:B------:R-:W-:Y:S01]  /*0790*/  IABS R19, R26 ;  /* 0x0000001a00137213 */ /* 0x000fe20000000000 */
[----:B-1----:R-:W-:Y:S01]  /*07a0*/  IMAD R43, R43, R47, RZ ;  /* 0x0000002f2b2b7224 */ /* 0x002fe200078e02ff */
[----:B------:R-:W-:Y:S01]  /*07b0*/  LOP3.LUT R28, R20, 0xc, RZ, 0xfc, !PT ;  /* 0x0000000c141c7812 */ /* 0x000fe200078efcff */
[----:B------:R-:W-:Y:S01]  /*07c0*/  IMAD.SHL.U32 R51, R47, 0x20, RZ ;  /* 0x000000202f337824 */ /* 0x000fe200078e00ff */
[----:B------:R-:W-:Y:S01]  /*07d0*/  IABS R21, R27 ;  /* 0x0000001b00157213 */ /* 0x000fe20000000000 */
[----:B------:R-:W-:Y:S01]  /*07e0*/  IMAD R50, R16, R47, RZ ;  /* 0x0000002f10327224 */ /* 0x000fe200078e02ff */
[C---:B------:R-:W-:Y:S01]  /*07f0*/  LOP3.LUT R29, R20.reuse, 0x8, RZ, 0xfc, !PT ;  /* 0x00000008141d7812 */ /* 0x040fe200078efcff */
[----:B------:R-:W-:Y:S01]  /*0800*/  UMOV UR11, 0x7fffffdf ;  /* 0x7fffffdf000b7882 */ /* 0x000fe20000000000 */
[----:B0-----:R-:W-:Y:S01]  /*0810*/  VIADD R6, R11, 0xffffffe ;  /* 0x0ffffffe0b067836 */ /* 0x001fe20000000000 */
[----:B------:R-:W-:Y:S01]  /*0820*/  LOP3.LUT R30, R20, 0x4, RZ, 0xfc, !PT ;  /* 0x00000004141e7812 */ /* 0x000fe200078efcff */
[----:B------:R-:W-:Y:S01]  /*0830*/  ULDC UR14, c[0x0][0x230] ;  /* 0x00008c00000e7ab9 */ /* 0x000fe20000000800 */
[----:B------:R-:W-:Y:S01]  /*0840*/  IABS R23, R29 ;  /* 0x0000001d00177213 */ /* 0x000fe20000000000 */
[----:B------:R0:W1:Y:S01]  /*0850*/  F2I.FTZ.U32.TRUNC.NTZ R7, R6 ;  /* 0x0000000600077305 */ /* 0x000062000021f000 */
[----:B------:R-:W-:-:S02]  /*0860*/  IABS R25, R20 ;  /* 0x0000001400197213 */ /* 0x000fc40000000000 */
[----:B------:R-:W-:Y:S01]  /*0870*/  LEA.HI R42, R14, 0xe, RZ, 0x1a ;  /* 0x0000000e0e2a7811 */ /* 0x000fe200078fd0ff */
[----:B--2---:R-:W-:Y:S01]  /*0880*/  VIADD R5, R10, 0xffffffe ;  /* 0x0ffffffe0a057836 */ /* 0x004fe20000000000 */
[C---:B------:R-:W-:Y:S02]  /*0890*/  LOP3.LUT R40, R16.reuse, 0x1c, RZ, 0xfc, !PT ;  /* 0x0000001c10287812 */ /* 0x040fe400078efcff */
[----:B------:R-:W-:Y:S01]  /*08a0*/  LOP3.LUT R45, R16, 0x16, RZ, 0xfc, !PT ;  /* 0x00000016102d7812 */ /* 0x000fe200078efcff */
[-C--:B------:R-:W-:Y:S01]  /*08b0*/  IMAD R42, R42, R47.reuse, RZ ;  /* 0x0000002f2a2a7224 */ /* 0x080fe200078e02ff */
[C---:B------:R-:W-:Y:S01]  /*08c0*/  LOP3.LUT R59, R16.reuse, 0x12, RZ, 0xfc, !PT ;  /* 0x00000012103b7812 */ /* 0x040fe200078efcff */
[----:B------:R-:W2:Y:S01]  /*08d0*/  F2I.FTZ.U32.TRUNC.NTZ R5, R5 ;  /* 0x0000000500057305 */ /* 0x000ea2000021f000 */
[----:B0-----:R-:W-:Y:S01]  /*08e0*/  IMAD.MOV.U32 R6, RZ, RZ, RZ ;  /* 0x000000ffff067224 */ /* 0x001fe200078e00ff */
[----:B------:R-:W-:Y:S01]  /*08f0*/  LOP3.LUT R58, R16, 0x10, RZ, 0xfc, !PT ;  /* 0x00000010103a7812 */ /* 0x000fe200078efcff */
[-C--:B------:R-:W-:Y:S01]  /*0900*/  IMAD R40, R40, R47.reuse, RZ ;  /* 0x0000002f28287224 */ /* 0x080fe200078e02ff */
[C---:B------:R-:W-:Y:S01]  /*0910*/  LOP3.LUT R57, R16.reuse, 0xc, RZ, 0xfc, !PT ;  /* 0x0000000c10397812 */ /* 0x040fe200078efcff */
[--C-:B-1----:R-:W-:Y:S01]  /*0920*/  IMAD.MOV R12, RZ, RZ, -R7.reuse ;  /* 0x000000ffff0c7224 */ /* 0x102fe200078e0a07 */
[C---:B------:R-:W-:Y:S01]  /*0930*/  LOP3.LUT R56, R16.reuse, 0xa, RZ, 0xfc, !PT ;  /* 0x0000000a10387812 */ /* 0x040fe200078efcff */
[----:B------:R-:W-:Y:S01]  /*0940*/  IMAD R45, R45, R47, RZ ;  /* 0x0000002f2d2d7224 */ /* 0x000fe200078e02ff */
[----:B------:R-:W-:Y:S01]  /*0950*/  LOP3.LUT R55, R16, 0x8, RZ, 0xfc, !PT ;  /* 0x0000000810377812 */ /* 0x000fe200078efcff */
[----:B------:R-:W-:Y:S01]  /*0960*/  IMAD R11, R12, R3, RZ ;  /* 0x000000030c0b7224 */ /* 0x000fe200078e02ff */
[----:B------:R-:W-:Y:S01]  /*0970*/  LOP3.LUT R54, R16, 0x6, RZ, 0xfc, !PT ;  /* 0x0000000610367812 */ /* 0x000fe200078efcff */
[----:B------:R-:W-:Y:S01]  /*0980*/  IMAD.MOV.U32 R12, RZ, RZ, R18 ;  /* 0x000000ffff0c7224 */ /* 0x000fe200078e0012 */
[----:B------:R-:W-:Y:S01]  /*0990*/  IABS R18, R28 ;  /* 0x0000001c00127213 */ /* 0x000fe20000000000 */
[----:B------:R-:W-:Y:S01]  /*09a0*/  IMAD.HI.U32 R6, R7, R11, R6 ;  /* 0x0000000b07067227 */ /* 0x000fe200078e0006 */
[----:B------:R-:W-:-:S02]  /*09b0*/  IABS R11, R22 ;  /* 0x00000016000b7213 */ /* 0x000fc40000000000 */
[C---:B------:R-:W-:Y:S01]  /*09c0*/  LOP3.LUT R53, R16.reuse, 0x4, RZ, 0xfc, !PT ;  /* 0x0000000410357812 */ /* 0x040fe200078efcff */
[----:B--2---:R-:W-:Y:S01]  /*09d0*/  IMAD.MOV R13, RZ, RZ, -R5 ;  /* 0x000000ffff0d7224 */ /* 0x004fe200078e0a05 */
[----:B------:R-:W-:Y:S01]  /*09e0*/  LOP3.LUT R52, R16, 0x2, RZ, 0xfc, !PT ;  /* 0x0000000210347812 */ /* 0x000fe200078efcff */
[----:B------:R-:W-:-:S04]  /*09f0*/  IMAD.HI.U32 R6, R6, R12, RZ ;  /* 0x0000000c06067227 */ /* 0x000fc800078e00ff */
[----:B------:R-:W-:Y:S01]  /*0a00*/  IMAD R7, R13, R2, RZ ;  /* 0x000000020d077224 */ /* 0x000fe200078e02ff */
[----:B------:R-:W-:Y:S01]  /*0a10*/  IABS R13, R24 ;  /* 0x00000018000d7213 */ /* 0x000fe20000000000 */
[----:B------:R-:W-:Y:S02]  /*0a20*/  IMAD.MOV R6, RZ, RZ, -R6 ;  /* 0x000000ffff067224 */ /* 0x000fe400078e0a06 */
[----:B------:R-:W-:Y:S01]  /*0a30*/  IMAD.HI.U32 R4, R5, R7, R4 ;  /* 0x0000000705047227 */ /* 0x000fe200078e0004 */
[----:B------:R-:W-:-:S03]  /*0a40*/  SHF.R.S32.HI R5, RZ, 0x1f, R0 ;  /* 0x0000001fff057819 */ /* 0x000fc60000011400 */
[----:B------:R-:W-:Y:S01]  /*0a50*/  IMAD R12, R3, R6, R12 ;  /* 0x00000006030c7224 */ /* 0x000fe200078e020c */
[----:B------:R-:W-:Y:S01]  /*0a60*/  LEA.HI R0, R5, R0, RZ, 0x5 ;  /* 0x0000000005007211 */ /* 0x000fe200078f28ff */
[----:B------:R-:W-:-:S03]  /*0a70*/  IMAD.HI.U32 R5, R4, R11, RZ ;  /* 0x0000000b04057227 */ /* 0x000fc600078e00ff */
[----:B------:R-:W-:Y:S01]  /*0a80*/  ISETP.GT.U32.AND P0, PT, R3, R12, PT ;  /* 0x0000000c0300720c */ /* 0x000fe20003f04070 */
[----:B------:R-:W-:Y:S01]  /*0a90*/  IMAD.HI.U32 R6, R4, R13, RZ ;  /* 0x0000000d04067227 */ /* 0x000fe200078e00ff */
[----:B------:R-:W-:-:S03]  /*0aa0*/  SHF.R.S32.HI R0, RZ, 0x5, R0 ;  /* 0x00000005ff007819 */ /* 0x000fc60000011400 */
[----:B------:R-:W-:-:S04]  /*0ab0*/  IMAD.HI.U32 R7, R4, R19, RZ ;  /* 0x0000001304077227 */ /* 0x000fc800078e00ff */
[----:B------:R-:W-:Y:S02]  /*0ac0*/  IMAD.MOV R5, RZ, RZ, -R5 ;  /* 0x000000ffff057224 */ /* 0x000fe400078e0a05 */
[----:B------:R-:W-:Y:S02]  /*0ad0*/  IMAD.MOV R6, RZ, RZ, -R6 ;  /* 0x000000ffff067224 */ /* 0x000fe400078e0a06 */
[----:B------:R-:W-:Y:S02]  /*0ae0*/  IMAD.MOV R10, RZ, RZ, -R7 ;  /* 0x000000ffff0a7224 */ /* 0x000fe400078e0a07 */
[C---:B------:R-:W-:Y:S02]  /*0af0*/  IMAD R5, R2.reuse, R5, R11 ;  /* 0x0000000502057224 */ /* 0x040fe400078e020b */
[C---:B------:R-:W-:Y:S02]  /*0b00*/  IMAD R7, R2.reuse, R6, R13 ;  /* 0x0000000602077224 */ /* 0x040fe400078e020d */
[C---:B------:R-:W-:Y:S01]  /*0b10*/  IMAD R11, R2.reuse, R10, R19 ;  /* 0x0000000a020b7224 */ /* 0x040fe200078e0213 */
[----:B------:R-:W-:Y:S01]  /*0b20*/  ISETP.GT.U32.AND P3, PT, R2, R5, PT ;  /* 0x000000050200720c */ /* 0x000fe20003f64070 */
[----:B------:R-:W-:Y:S01]  /*0b30*/  IMAD.MOV.U32 R19, RZ, RZ, R18 ;  /* 0x000000ffff137224 */ /* 0x000fe200078e0012 */
[----:B------:R-:W-:Y:S01]  /*0b40*/  IABS R18, R30 ;  /* 0x0000001e00127213 */ /* 0x000fe20000000000 */
[----:B------:R-:W-:Y:S01]  /*0b50*/  IMAD.HI.U32 R6, R4, R21, RZ ;  /* 0x0000001504067227 */ /* 0x000fe200078e00ff */
[----:B------:R-:W-:-:S02]  /*0b60*/  ISETP.GT.U32.AND P5, PT, R2, R7, PT ;  /* 0x000000070200720c */ /* 0x000fc40003fa4070 */
[----:B------:R-:W-:Y:S01]  /*0b70*/  ISETP.GT.U32.AND P1, PT, R2, R11, PT ;  /* 0x0000000b0200720c */ /* 0x000fe20003f24070 */
[----:B------:R-:W-:Y:S02]  /*0b80*/  @!P0 IMAD.IADD R12, R12, 0x1, -R3 ;  /* 0x000000010c0c8824 */ /* 0x000fe400078e0a03 */
[----:B------:R-:W-:-:S03]  /*0b90*/  IMAD.HI.U32 R10, R4, R19, RZ ;  /* 0x00000013040a7227 */ /* 0x000fc600078e00ff */
[----:B------:R-:W-:Y:S01]  /*0ba0*/  ISETP.GT.U32.AND P0, PT, R3, R12, PT ;  /* 0x0000000c0300720c */ /* 0x000fe20003f04070 */
[----:B------:R-:W-:Y:S02]  /*0bb0*/  IMAD.MOV R6, RZ, RZ, -R6 ;  /* 0x000000ffff067224 */ /* 0x000fe400078e0a06 */
[----:B------:R-:W-:Y:S02]  /*0bc0*/  IMAD.MOV R10, RZ, RZ, -R10 ;  /* 0x000000ffff0a7224 */ /* 0x000fe400078e0a0a */
[----:B------:R-:W-:Y:S02]  /*0bd0*/  IMAD R13, R2, R6, R21 ;  /* 0x00000006020d7224 */ /* 0x000fe400078e0215 */
[----:B------:R-:W-:-:S04]  /*0be0*/  IMAD.HI.U32 R6, R4, R23, RZ ;  /* 0x0000001704067227 */ /* 0x000fc800078e00ff */
[----:B------:R-:W-:Y:S02]  /*0bf0*/  IMAD.MOV.U32 R21, RZ, RZ, R18 ;  /* 0x000000ffff157224 */ /* 0x000fe400078e0012 */
[----:B------:R-:W-:Y:S02]  /*0c00*/  IMAD R19, R2, R10, R19 ;  /* 0x0000000a02137224 */ /* 0x000fe400078e0213 */
[----:B------:R-:W-:Y:S02]  /*0c10*/  IMAD.MOV R10, RZ, RZ, -R6 ;  /* 0x000000ffff0a7224 */ /* 0x000fe400078e0a06 */
[----:B------:R-:W-:Y:S01]  /*0c20*/  IMAD.HI.U32 R6, R4, R21, RZ ;  /* 0x0000001504067227 */ /* 0x000fe200078e00ff */
[----:B------:R-:W-:-:S03]  /*0c30*/  ISETP.GT.U32.AND P6, PT, R2, R19, PT ;  /* 0x000000130200720c */ /* 0x000fc60003fc4070 */
[----:B------:R-:W-:-:S04]  /*0c40*/  IMAD.HI.U32 R4, R4, R25, RZ ;  /* 0x0000001904047227 */ /* 0x000fc800078e00ff */
[----:B------:R-:W-:Y:S02]  /*0c50*/  IMAD.MOV R4, RZ, RZ, -R4 ;  /* 0x000000ffff047224 */ /* 0x000fe400078e0a04 */
[----:B------:R-:W-:Y:S01]  /*0c60*/  @!P0 IMAD.IADD R12, R12, 0x1, -R3 ;  /* 0x000000010c0c8824 */ /* 0x000fe200078e0a03 */
[----:B------:R-:W-:Y:S01]  /*0c70*/  ISETP.NE.AND P0, PT, R8, RZ, PT ;  /* 0x000000ff0800720c */ /* 0x000fe20003f05270 */
[C---:B------:R-:W-:Y:S02]  /*0c80*/  IMAD R3, R2.reuse, R10, R23 ;  /* 0x0000000a02037224 */ /* 0x040fe400078e0217 */
[C---:B------:R-:W-:Y:S01]  /*0c90*/  IMAD R23, R2.reuse, R4, R25 ;  /* 0x0000000402177224 */ /* 0x040fe200078e0219 */
[----:B------:R-:W-:Y:S01]  /*0ca0*/  SHF.R.S32.HI R4, RZ, 0x6, R14 ;  /* 0x00000006ff047819 */ /* 0x000fe2000001140e */
[----:B------:R-:W-:Y:S01]  /*0cb0*/  @!P2 IMAD.MOV R12, RZ, RZ, -R12 ;  /* 0x000000ffff0ca224 */ /* 0x000fe200078e0a0c */
[C---:B------:R-:W-:Y:S01]  /*0cc0*/  ISETP.GT.U32.AND P2, PT, R2.reuse, R13, PT ;  /* 0x0000000d0200720c */ /* 0x040fe20003f44070 */
[----:B------:R-:W-:Y:S01]  /*0cd0*/  IMAD.MOV R6, RZ, RZ, -R6 ;  /* 0x000000ffff067224 */ /* 0x000fe200078e0a06 */
[----:B------:R-:W-:Y:S01]  /*0ce0*/  ISETP.GT.U32.AND P4, PT, R2, R23, PT ;  /* 0x000000170200720c */ /* 0x000fe20003f84070 */
[----:B------:R-:W-:Y:S01]  /*0cf0*/  @!P3 IMAD.IADD R5, R5, 0x1, -R2 ;  /* 0x000000010505b824 */ /* 0x000fe200078e0a02 */
[----:B------:R-:W-:Y:S01]  /*0d00*/  SGXT R4, R4, 0x1 ;  /* 0x000000010404781a */ /* 0x000fe20000000200 */
[----:B------:R-:W-:-:S02]  /*0d10*/  IMAD R21, R2, R6, R21 ;  /* 0x0000000602157224 */ /* 0x000fc400078e0215 */
[----:B------:R-:W-:Y:S01]  /*0d20*/  @!P0 LOP3.LUT R12, RZ, R8, RZ, 0x33, !PT ;  /* 0x00000008ff0c8212 */ /* 0x000fe200078e33ff */
[--C-:B------:R-:W-:Y:S01]  /*0d30*/  @!P5 IMAD.IADD R7, R7, 0x1, -R2.reuse ;  /* 0x000000010707d824 */ /* 0x100fe200078e0a02 */
[C---:B------:R-:W-:Y:S01]  /*0d40*/  ISETP.GT.U32.AND P0, PT, R2.reuse, R3, PT ;  /* 0x000000030200720c */ /* 0x040fe20003f04070 */
[--C-:B------:R-:W-:Y:S01]  /*0d50*/  @!P6 IMAD.IADD R19, R19, 0x1, -R2.reuse ;  /* 0x000000011313e824 */ /* 0x100fe200078e0a02 */
[C---:B------:R-:W-:Y:S01]  /*0d60*/  ISETP.GT.U32.AND P3, PT, R2.reuse, R21, PT ;  /* 0x000000150200720c */ /* 0x040fe20003f64070 */
[--C-:B------:R-:W-:Y:S01]  /*0d70*/  @!P1 IMAD.IADD R11, R11, 0x1, -R2.reuse ;  /* 0x000000010b0b9824 */ /* 0x100fe200078e0a02 */
[C---:B------:R-:W-:Y:S01]  /*0d80*/  ISETP.GT.U32.AND P5, PT, R2.reuse, R5, PT ;  /* 0x000000050200720c */ /* 0x040fe20003fa4070 */
[--C-:B------:R-:W-:Y:S01]  /*0d90*/  @!P2 IMAD.IADD R13, R13, 0x1, -R2.reuse ;  /* 0x000000010d0da824 */ /* 0x100fe200078e0a02 */
[----:B------:R-:W-:Y:S01]  /*0da0*/  ISETP.GT.U32.AND P2, PT, R2, R7, PT ;  /* 0x000000070200720c */ /* 0x000fe20003f44070 */
[--C-:B------:R-:W-:Y:S01]  /*0db0*/  @!P4 IMAD.IADD R23, R23, 0x1, -R2.reuse ;  /* 0x000000011717c824 */ /* 0x100fe200078e0a02 */
[----:B------:R-:W-:Y:S01]  /*0dc0*/  ISETP.GE.AND P1, PT, R22, RZ, PT ;  /* 0x000000ff1600720c */ /* 0x000fe20003f26270 */
[----:B------:R-:W-:Y:S01]  /*0dd0*/  IMAD R12, R12, UR4, RZ ;  /* 0x000000040c0c7c24 */ /* 0x000fe2000f8e02ff */
[----:B------:R-:W-:Y:S01]  /*0de0*/  ISETP.GT.U32.AND P4, PT, R2, R19, PT ;  /* 0x000000130200720c */ /* 0x000fe20003f84070 */
[----:B------:R-:W-:Y:S01]  /*0df0*/  IMAD.SHL.U32 R18, R14, 0x2, RZ ;  /* 0x000000020e127824 */ /* 0x000fe200078e00ff */
[----:B------:R-:W-:Y:S01]  /*0e00*/  ISETP.GE.AND P6, PT, R24, RZ, PT ;  /* 0x000000ff1800720c */ /* 0x000fe20003fc6270 */
[--C-:B------:R-:W-:Y:S01]  /*0e10*/  @!P0 IMAD.IADD R3, R3, 0x1, -R2.reuse ;  /* 0x0000000103038824 */ /* 0x100fe200078e0a02 */
[----:B------:R-:W-:Y:S01]  /*0e20*/  ISETP.GT.U32.AND P0, PT, R2, R13, PT ;  /* 0x0000000d0200720c */ /* 0x000fe20003f04070 */
[--C-:B------:R-:W-:Y:S01]  /*0e30*/  @!P3 IMAD.IADD R21, R21, 0x1, -R2.reuse ;  /* 0x000000011515b824 */ /* 0x100fe200078e0a02 */
[----:B------:R-:W-:Y:S01]  /*0e40*/  LOP3.LUT R25, R4, 0x90, RZ, 0xc0, !PT ;  /* 0x0000009004197812 */ /* 0x000fe200078ec0ff */
[--C-:B------:R-:W-:Y:S01]  /*0e50*/  @!P5 IMAD.IADD R5, R5, 0x1, -R2.reuse ;  /* 0x000000010505d824 */ /* 0x100fe200078e0a02 */
[C---:B------:R-:W-:Y:S01]  /*0e60*/  ISETP.GT.U32.AND P5, PT, R2.reuse, R11, PT ;  /* 0x0000000b0200720c */ /* 0x040fe20003fa4070 */
[--C-:B------:R-:W-:Y:S01]  /*0e70*/  @!P2 IMAD.IADD R7, R7, 0x1, -R2.reuse ;  /* 0x000000010707a824 */ /* 0x100fe200078e0a02 */
[C---:B------:R-:W-:Y:S01]  /*0e80*/  ISETP.GT.U32.AND P3, PT, R2.reuse, R3, PT ;  /* 0x000000030200720c */ /* 0x040fe20003f64070 */
[----:B------:R-:W-:Y:S01]  /*0e90*/  @!P1 IMAD.MOV R5, RZ, RZ, -R5 ;  /* 0x000000ffff059224 */ /* 0x000fe200078e0a05 */
[C---:B------:R-:W-:Y:S01]  /*0ea0*/  ISETP.GT.U32.AND P2, PT, R2.reuse, R21, PT ;  /* 0x000000150200720c */ /* 0x040fe20003f44070 */
[--C-:B------:R-:W-:Y:S01]  /*0eb0*/  @!P4 IMAD.IADD R19, R19, 0x1, -R2.reuse ;  /* 0x000000011313c824 */ /* 0x100fe200078e0a02 */
[----:B------:R-:W-:Y:S01]  /*0ec0*/  ISETP.GT.U32.AND P1, PT, R2, R23, PT ;  /* 0x000000170200720c */ /* 0x000fe20003f24070 */
[----:B------:R-:W-:Y:S01]  /*0ed0*/  @!P6 IMAD.MOV R7, RZ, RZ, -R7 ;  /* 0x000000ffff07e224 */ /* 0x000fe200078e0a07 */
[----:B------:R-:W-:Y:S01]  /*0ee0*/  ISETP.GE.AND P4, PT, R28, RZ, PT ;  /* 0x000000ff1c00720c */ /* 0x000fe20003f86270 */
[--C-:B------:R-:W-:Y:S01]  /*0ef0*/  @!P0 IMAD.IADD R13, R13, 0x1, -R2.reuse ;  /* 0x000000010d0d8824 */ /* 0x100fe200078e0a02 */
[----:B------:R-:W-:Y:S01]  /*0f00*/  ISETP.GE.AND P0, PT, R27, RZ, PT ;  /* 0x000000ff1b00720c */ /* 0x000fe20003f06270 */
[----:B------:R-:W-:Y:S01]  /*0f10*/  USHF.R.U32.HI UR4, URZ, 0x4, UR12 ;  /* 0x000000043f047899 */ /* 0x000fe2000801160c */
[----:B------:R-:W-:Y:S01]  /*0f20*/  ISETP.GE.AND P6, PT, R20, RZ, PT ;  /* 0x000000ff1400720c */ /* 0x000fe20003fc6270 */
[--C-:B------:R-:W-:Y:S01]  /*0f30*/  @!P5 IMAD.IADD R11, R11, 0x1, -R2.reuse ;  /* 0x000000010b0bd824 */ /* 0x100fe200078e0a02 */
[----:B------:R-:W-:Y:S01]  /*0f40*/  ISETP.GE.AND P5, PT, R26, RZ, PT ;  /* 0x000000ff1a00720c */ /* 0x000fe20003fa6270 */
[--C-:B------:R-:W-:Y:S01]  /*0f50*/  @!P3 IMAD.IADD R3, R3, 0x1, -R2.reuse ;  /* 0x000000010303b824 */ /* 0x100fe200078e0a02 */
[----:B------:R-:W-:Y:S01]  /*0f60*/  ISETP.GE.AND P3, PT, R29, RZ, PT ;  /* 0x000000ff1d00720c */ /* 0x000fe20003f66270 */
[--C-:B------:R-:W-:Y:S01]  /*0f70*/  @!P2 IMAD.IADD R21, R21, 0x1, -R2.reuse ;  /* 0x000000011515a824 */ /* 0x100fe200078e0a02 */
[----:B------:R-:W-:Y:S01]  /*0f80*/  ISETP.GE.AND P2, PT, R30, RZ, PT ;  /* 0x000000ff1e00720c */ /* 0x000fe20003f46270 */
[----:B------:R-:W-:Y:S01]  /*0f90*/  @!P1 IMAD.IADD R23, R23, 0x1, -R2 ;  /* 0x0000000117179824 */ /* 0x000fe200078e0a02 */
[----:B------:R-:W-:Y:S01]  /*0fa0*/  ISETP.NE.AND P1, PT, R9, RZ, PT ;  /* 0x000000ff0900720c */ /* 0x000fe20003f25270 */
[----:B------:R-:W-:Y:S01]  /*0fb0*/  @!P4 IMAD.MOV R19, RZ, RZ, -R19 ;  /* 0x000000ffff13c224 */ /* 0x000fe200078e0a13 */
[----:B------:R-:W-:Y:S01]  /*0fc0*/  LOP3.LUT R2, RZ, R9, RZ, 0x33, !PT ;  /* 0x00000009ff027212 */ /* 0x000fe200078e33ff */
[----:B------:R-:W-:Y:S01]  /*0fd0*/  @!P0 IMAD.MOV R13, RZ, RZ, -R13 ;  /* 0x000000ffff0d8224 */ /* 0x000fe200078e0a0d */
[----:B------:R-:W-:Y:S01]  /*0fe0*/  LEA R78, P0, R12, UR6, 0x1 ;  /* 0x000000060c4e7c11 */ /* 0x000fe2000f8008ff */
[----:B------:R-:W-:Y:S01]  /*0ff0*/  @!P6 IMAD.MOV R23, RZ, RZ, -R23 ;  /* 0x000000ffff17e224 */ /* 0x000fe200078e0a17 */
[C---:B------:R-:W-:Y:S01]  /*1000*/  SEL R19, R2.reuse, R19, !P1 ;  /* 0x0000001302137207 */ /* 0x040fe20004800000 */
[----:B------:R-:W-:Y:S01]  /*1010*/  @!P5 IMAD.MOV R11, RZ, RZ, -R11 ;  /* 0x000000ffff0bd224 */ /* 0x000fe200078e0a0b */
[----:B------:R-:W-:Y:S01]  /*1020*/  SEL R5, R2, R5, !P1 ;  /* 0x0000000502057207 */ /* 0x000fe20004800000 */
[----:B------:R-:W-:Y:S01]  /*1030*/  @!P3 IMAD.MOV R3, RZ, RZ, -R3 ;  /* 0x000000ffff03b224 */ /* 0x000fe200078e0a03 */
[----:B------:R-:W-:Y:S01]  /*1040*/  LEA.HI.X.SX32 R79, R12, UR7, 0x1, P0 ;  /* 0x000000070c4f7c11 */ /* 0x000fe200080f0eff */
[----:B------:R-:W-:Y:S01]  /*1050*/  IMAD R19, R19, UR5, RZ ;  /* 0x0000000513137c24 */ /* 0x000fe2000f8e02ff */
[----:B------:R-:W-:Y:S01]  /*1060*/  ULDC.64 UR6, c[0x0][0x218] ;  /* 0x0000860000067ab9 */ /* 0x000fe20000000a00 */
[----:B------:R-:W-:Y:S01]  /*1070*/  @!P2 IMAD.MOV R21, RZ, RZ, -R21 ;  /* 0x000000ffff15a224 */ /* 0x000fe200078e0a15 */
[C---:B------:R-:W-:Y:S01]  /*1080*/  SEL R3, R2.reuse, R3, !P1 ;  /* 0x0000000302037207 */ /* 0x040fe20004800000 */
[----:B------:R-:W-:Y:S01]  /*1090*/  IMAD R12, R5, UR5, RZ ;  /* 0x00000005050c7c24 */ /* 0x000fe2000f8e02ff */
[----:B------:R-:W-:Y:S01]  /*10a0*/  LEA R5, P2, R19, UR6, 0x1 ;  /* 0x0000000613057c11 */ /* 0x000fe2000f8408ff */
[----:B------:R-:W-:Y:S01]  /*10b0*/  USGXT.U32 UR4, UR4, 0xe ;  /* 0x0000000e0404789a */ /* 0x000fe20008000000 */
[C---:B------:R-:W-:Y:S01]  /*10c0*/  SEL R7, R2.reuse, R7, !P1 ;  /* 0x0000000702077207 */ /* 0x040fe20004800000 */
[----:B------:R-:W-:Y:S01]  /*10d0*/  IMAD R20, R3, UR5, RZ ;  /* 0x0000000503147c24 */ /* 0x000fe2000f8e02ff */
[----:B------:R-:W-:Y:S01]  /*10e0*/  LEA.HI.X.SX32 R4, R19, UR7, 0x1, P2 ;  /* 0x0000000713047c11 */ /* 0x000fe200090f0eff */
[----:B------:R-:W-:Y:S01]  /*10f0*/  IMAD R59, R59, R47, RZ ;  /* 0x0000002f3b3b7224 */ /* 0x000fe200078e02ff */
[----:B------:R-:W0:Y:S01]  /*1100*/  LDC R19, c[0x0][0x23c] ;  /* 0x00008f00ff137b82 */ /* 0x000e220000000800 */
[C---:B------:R-:W-:Y:S01]  /*1110*/  SEL R11, R2.reuse, R11, !P1 ;  /* 0x0000000b020b7207 */ /* 0x040fe20004800000 */
[----:B------:R-:W-:Y:S01]  /*1120*/  IMAD R10, R7, UR5, RZ ;  /* 0x00000005070a7c24 */ /* 0x000fe2000f8e02ff */
[----:B------:R-:W-:Y:S01]  /*1130*/  SEL R13, R2, R13, !P1 ;  /* 0x0000000d020d7207 */ /* 0x000fe20004800000 */
[----:B------:R-:W-:Y:S01]  /*1140*/  IMAD R58, R58, R47, RZ ;  /* 0x0000002f3a3a7224 */ /* 0x000fe200078e02ff */
[C---:B------:R-:W-:Y:S01]  /*1150*/  SEL R21, R2.reuse, R21, !P1 ;  /* 0x0000001502157207 */ /* 0x040fe20004800000 */
[----:B------:R-:W-:Y:S01]  /*1160*/  IMAD R8, R11, UR5, RZ ;  /* 0x000000050b087c24 */ /* 0x000fe2000f8e02ff */
[----:B------:R-:W-:Y:S01]  /*1170*/  SEL R2, R2, R23, !P1 ;  /* 0x0000001702027207 */ /* 0x000fe20004800000 */
[----:B------:R-:W-:Y:S01]  /*1180*/  IMAD R6, R13, UR5, RZ ;  /* 0x000000050d067c24 */ /* 0x000fe2000f8e02ff */
[----:B------:R-:W-:Y:S01]  /*1190*/  LEA R3, P1, R20, UR6, 0x1 ;  /* 0x0000000614037c11 */ /* 0x000fe2000f8208ff */
[----:B------:R-:W-:Y:S01]  /*11a0*/  IMAD R41, R21, UR5, RZ ;  /* 0x0000000515297c24 */ /* 0x000fe2000f8e02ff */
[----:B------:R-:W-:Y:S01]  /*11b0*/  LEA R13, P6, R12, UR6, 0x1 ;  /* 0x000000060c0d7c11 */ /* 0x000fe2000f8c08ff */
[----:B------:R-:W-:Y:S01]  /*11c0*/  IMAD R60, R2, UR5, RZ ;  /* 0x00000005023c7c24 */ /* 0x000fe2000f8e02ff */
[----:B------:R-:W-:Y:S01]  /*11d0*/  UIADD3 UR5, UR12, 0x1000, URZ ;  /* 0x000010000c057890 */ /* 0x000fe2000fffe03f */
[----:B------:R-:W-:Y:S01]  /*11e0*/  LEA.HI.X.SX32 R2, R20, UR7, 0x1, P1 ;  /* 0x0000000714027c11 */ /* 0x000fe200088f0eff */
[-C--:B------:R-:W-:Y:S01]  /*11f0*/  IMAD R57, R57, R47.reuse, RZ ;  /* 0x0000002f39397224 */ /* 0x080fe200078e02ff */
[C---:B------:R-:W-:Y:S01]  /*1200*/  LOP3.LUT R23, R16.reuse, 0x1a, RZ, 0xfc, !PT ;  /* 0x0000001a10177812 */ /* 0x040fe200078efcff */
[----:B------:R-:W-:Y:S01]  /*1210*/  USHF.R.U32.HI UR5, URZ, 0x4, UR5 ;  /* 0x000000043f057899 */ /* 0x000fe20008011605 */
[----:B------:R-:W-:Y:S01]  /*1220*/  LOP3.LUT R22, R16, 0x18, RZ, 0xfc, !PT ;  /* 0x0000001810167812 */ /* 0x000fe200078efcff */
[-C--:B------:R-:W-:Y:S01]  /*1230*/  IMAD R56, R56, R47.reuse, RZ ;  /* 0x0000002f38387224 */ /* 0x080fe200078e02ff */
[----:B------:R-:W-:Y:S01]  /*1240*/  LOP3.LUT R20, R16, 0x14, RZ, 0xfc, !PT ;  /* 0x0000001410147812 */ /* 0x000fe200078efcff */
[-C--:B------:R-:W-:Y:S01]  /*1250*/  IMAD R23, R23, R47.reuse, RZ ;  /* 0x0000002f17177224 */ /* 0x080fe200078e02ff */
[----:B------:R-:W-:Y:S01]  /*1260*/  LEA.HI.X.SX32 R12, R12, UR7, 0x1, P6 ;  /* 0x000000070c0c7c11 */ /* 0x000fe2000b0f0eff */
[----:B------:R-:W-:Y:S01]  /*1270*/  IMAD R22, R22, R47, RZ ;  /* 0x0000002f16167224 */ /* 0x000fe200078e02ff */
[----:B------:R-:W-:Y:S01]  /*1280*/  LOP3.LUT R18, R25, 0x7e, R18, 0x78, !PT ;  /* 0x0000007e19127812 */ /* 0x000fe200078e7812 */
[----:B0-----:R-:W-:Y:S01]  /*1290*/  IMAD R44, R44, R19, RZ ;  /* 0x000000132c2c7224 */ /* 0x001fe200078e02ff */
[----:B------:R-:W-:Y:S01]  /*12a0*/  LEA R11, P5, R10, UR6, 0x1 ;  /* 0x000000060a0b7c11 */ /* 0x000fe2000f8a08ff */
[-C--:B------:R-:W-:Y:S01]  /*12b0*/  IMAD R20, R20, R47.reuse, RZ ;  /* 0x0000002f14147224 */ /* 0x080fe200078e02ff */
[----:B------:R-:W-:Y:S01]  /*12c0*/  LEA R9, P4, R8, UR6, 0x1 ;  /* 0x0000000608097c11 */ /* 0x000fe2000f8808ff */
[-C--:B------:R-:W-:Y:S01]  /*12d0*/  IMAD R55, R55, R47.reuse, RZ ;  /* 0x0000002f37377224 */ /* 0x080fe200078e02ff */
[----:B------:R-:W-:Y:S01]  /*12e0*/  LEA R7, P3, R6, UR6, 0x1 ;  /* 0x0000000606077c11 */ /* 0x000fe2000f8608ff */
[-C--:B------:R-:W-:Y:S01]  /*12f0*/  IMAD R54, R54, R47.reuse, RZ ;  /* 0x0000002f36367224 */ /* 0x080fe200078e02ff */
[----:B------:R-:W-:Y:S01]  /*1300*/  LEA R21, P0, R41, UR6, 0x1 ;  /* 0x0000000629157c11 */ /* 0x000fe2000f8008ff */
[-C--:B------:R-:W-:Y:S01]  /*1310*/  IMAD R53, R53, R47.reuse, RZ ;  /* 0x0000002f35357224 */ /* 0x080fe200078e02ff */
[----:B------:R-:W-:Y:S01]  /*1320*/  LEA R49, P6, R60, UR6, 0x1 ;  /* 0x000000063c317c11 */ /* 0x000fe2000f8c08ff */
[----:B------:R-:W-:Y:S01]  /*1330*/  USGXT.U32 UR6, UR5, 0xe ;  /* 0x0000000e0506789a */ /* 0x000fe20008000000 */
[----:B------:R-:W-:Y:S01]  /*1340*/  IMAD R52, R52, R47, RZ ;  /* 0x0000002f34347224 */ /* 0x000fe200078e02ff */
[----:B------:R-:W-:-:S02]  /*1350*/  LEA.HI.X.SX32 R10, R10, UR7, 0x1, P5 ;  /* 0x000000070a0a7c11 */ /* 0x000fc4000a8f0eff */
[----:B------:R-:W-:Y:S02]  /*1360*/  CS2R R24, SRZ ;  /* 0x0000000000187805 */ /* 0x000fe4000001ff00 */
[----:B------:R-:W-:Y:S02]  /*1370*/  LEA.HI.X.SX32 R8, R8, UR7, 0x1, P4 ;  /* 0x0000000708087c11 */ /* 0x000fe4000a0f0eff */
[----:B------:R-:W-:Y:S02]  /*1380*/  CS2R R26, SRZ ;  /* 0x00000000001a7805 */ /* 0x000fe4000001ff00 */
[----:B------:R-:W-:Y:S02]  /*1390*/  LEA.HI.X.SX32 R6, R6, UR7, 0x1, P3 ;  /* 0x0000000706067c11 */ /* 0x000fe400098f0eff */
[----:B------:R-:W-:Y:S02]  /*13a0*/  CS2R R28, SRZ ;  /* 0x00000000001c7805 */ /* 0x000fe4000001ff00 */
[----:B------:R-:W-:-:S02]  /*13b0*/  LEA.HI.X.SX32 R41, R41, UR7, 0x1, P0 ;  /* 0x0000000729297c11 */ /* 0x000fc400080f0eff */
[----:B------:R-:W-:Y:S02]  /*13c0*/  CS2R R30, SRZ ;  /* 0x00000000001e7805 */ /* 0x000fe4000001ff00 */
[----:B------:R-:W-:Y:S01]  /*13d0*/  LEA.HI.X.SX32 R60, R60, UR7, 0x1, P6 ;  /* 0x000000073c3c7c11 */ /* 0x000fe2000b0f0eff */
[----:B------:R-:W-:Y:S01]  /*13e0*/  IMAD.SHL.U32 R19, R19, 0x20, RZ ;  /* 0x0000002013137824 */ /* 0x000fe200078e00ff */
[C---:B------:R-:W-:Y:S01]  /*13f0*/  LOP3.LUT R48, R18.reuse, 0x20, RZ, 0x3c, !PT ;  /* 0x0000002012307812 */ /* 0x040fe200078e3cff */
[----:B------:R-:W-:Y:S01]  /*1400*/  UMOV UR5, URZ ;  /* 0x0000003f00057c82 */ /* 0x000fe20008000000 */
[C---:B------:R-:W-:Y:S01]  /*1410*/  LOP3.LUT R47, R18.reuse, 0x40, RZ, 0x3c, !PT ;  /* 0x00000040122f7812 */ /* 0x040fe200078e3cff */
[----:B------:R-:W-:Y:S01]  /*1420*/  UMOV UR7, URZ ;  /* 0x0000003f00077c82 */ /* 0x000fe20008000000 */
[----:B------:R-:W-:Y:S01]  /*1430*/  LOP3.LUT R46, R18, 0x60, RZ, 0x3c, !PT ;  /* 0x00000060122e7812 */ /* 0x000fe200078e3cff */
[----:B------:R-:W-:Y:S02]  /*1440*/  UIADD3.64 UR8, UR4, UR8, URZ ;  /* 0x0000000804087297 */ /* 0x000fe4000fffe03f */
[----:B------:R-:W-:-:S12]  /*1450*/  UIADD3.64 UR10, UR6, -UR10, URZ ;  /* 0x8000000a060a7297 */ /* 0x000fd8000fffe03f */
.L_x_1:
[C---:B------:R-:W-:Y:S02]  /*1460*/  ISETP.GE.AND P2, PT, R16.reuse, UR14, PT ;  /* 0x0000000e10007c0c */ /* 0x040fe4000bf46270 */
[C---:B------:R-:W-:Y:S02]  /*1470*/  LOP3.LUT R61, R16.reuse, 0x2, RZ, 0xfc, !PT ;  /* 0x00000002103d7812 */ /* 0x040fe400078efcff */
[----:B------:R-:W-:Y:S02]  /*1480*/  LOP3.LUT R62, R16, 0x4, RZ, 0xfc, !PT ;  /* 0x00000004103e7812 */ /* 0x000fe400078efcff */
[----:B------:R-:W-:Y:S02]  /*1490*/  ISETP.GE.AND P3, PT, R61, UR14, PT ;  /* 0x0000000e3d007c0c */ /* 0x000fe4000bf66270 */
[----:B------:R-:W-:Y:S01]  /*14a0*/  ISETP.GE.AND P4, PT, R62, UR14, PT ;  /* 0x0000000e3e007c0c */ /* 0x000fe2000bf86270 */
[----:B------:R-:W-:Y:S01]  /*14b0*/  IMAD.WIDE R62, R50, 0x2, R78 ;  /* 0x00000002323e7825 */ /* 0x000fe200078e024e */
[----:B------:R-:W-:-:S02]  /*14c0*/  PRMT R61, RZ, 0x7610, R61 ;  /* 0x00007610ff3d7816 */ /* 0x000fc4000000003d */
[C---:B------:R-:W-:Y:S02]  /*14d0*/  LOP3.LUT R64, R16.reuse, 0x6, RZ, 0xfc, !PT ;  /* 0x0000000610407812 */ /* 0x040fe400078efcff */
[C---:B------:R-:W-:Y:S02]  /*14e0*/  LOP3.LUT R65, R16.reuse, 0x8, RZ, 0xfc, !PT ;  /* 0x0000000810417812 */ /* 0x040fe400078efcff */
[C---:B------:R-:W-:Y:S01]  /*14f0*/  LOP3.LUT R66, R16.reuse, 0xa, RZ, 0xfc, !PT ;  /* 0x0000000a10427812 */ /* 0x040fe200078efcff */
[----:B------:R0:W2:Y:S01]  /*1500*/  @!P2 LDG.E.U16 R61, desc[UR16][R62.64] ;  /* 0x000000103e3da981 */ /* 0x0000a2000c1e1500 */
[----:B------:R-:W-:Y:S02]  /*1510*/  LOP3.LUT R67, R16, 0xc, RZ, 0xfc, !PT ;  /* 0x0000000c10437812 */ /* 0x000fe400078efcff */
[----:B------:R-:W-:Y:S02]  /*1520*/  LEA.HI R69, R14, 0xe, RZ, 0x1a ;  /* 0x0000000e0e457811 */ /* 0x000fe400078fd0ff */
[----:B------:R-:W-:-:S02]  /*1530*/  ISETP.GE.AND P5, PT, R64, UR14, PT ;  /* 0x0000000e40007c0c */ /* 0x000fc4000bfa6270 */
[----:B------:R-:W-:Y:S01]  /*1540*/  ISETP.GE.AND P6, PT, R65, UR14, PT ;  /* 0x0000000e41007c0c */ /* 0x000fe2000bfc6270 */
[--C-:B------:R-:W-:Y:S01]  /*1550*/  IMAD.WIDE R64, R52, 0x2, R78.reuse ;  /* 0x0000000234407825 */ /* 0x100fe200078e024e */
[----:B------:R-:W-:Y:S02]  /*1560*/  ISETP.GE.AND P0, PT, R66, UR14, PT ;  /* 0x0000000e42007c0c */ /* 0x000fe4000bf06270 */
[----:B------:R-:W-:Y:S01]  /*1570*/  ISETP.GE.AND P1, PT, R67, UR14, PT ;  /* 0x0000000e43007c0c */ /* 0x000fe2000bf26270 */
[----:B------:R-:W-:Y:S01]  /*1580*/  IMAD.WIDE R66, R53, 0x2, R78 ;  /* 0x0000000235427825 */ /* 0x000fe200078e024e */
[----:B0-----:R-:W-:Y:S02]  /*1590*/  PRMT R62, RZ, 0x7610, R62 ;  /* 0x00007610ff3e7816 */ /* 0x001fe4000000003e */
[----:B------:R-:W-:Y:S02]  /*15a0*/  PRMT R63, RZ, 0x7610, R63 ;  /* 0x00007610ff3f7816 */ /* 0x000fe4000000003f */
[----:B------:R-:W-:-:S02]  /*15b0*/  ISETP.GE.AND P2, PT, R69, UR14, PT ;  /* 0x0000000e45007c0c */ /* 0x000fc4000bf46270 */
[C---:B------:R-:W-:Y:S01]  /*15c0*/  LOP3.LUT R68, R16.reuse, 0x10, RZ, 0xfc, !PT ;  /* 0x0000001010447812 */ /* 0x040fe200078efcff */
[----:B------:R0:W3:Y:S01]  /*15d0*/  @!P3 LDG.E.U16 R62, desc[UR16][R64.64] ;  /* 0x00000010403eb981 */ /* 0x0000e2000c1e1500 */
[----:B------:R-:W-:Y:S02]  /*15e0*/  LOP3.LUT R69, R16, 0x12, RZ, 0xfc, !PT ;  /* 0x0000001210457812 */ /* 0x000fe400078efcff */
[----:B------:R-:W-:Y:S01]  /*15f0*/  ISETP.GE.AND P3, PT, R68, UR14, PT ;  /* 0x0000000e44007c0c */ /* 0x000fe2000bf66270 */
[----:B------:R1:W4:Y:S01]  /*1600*/  @!P4 LDG.E.U16 R63, desc[UR16][R66.64] ;  /* 0x00000010423fc981 */ /* 0x000322000c1e1500 */
[----:B------:R-:W-:Y:S01]  /*1610*/  ISETP.GE.AND P4, PT, R69, UR14, PT ;  /* 0x0000000e45007c0c */ /* 0x000fe2000bf86270 */
[----:B------:R-:W-:Y:S01]  /*1620*/  IMAD.WIDE R68, R54, 0x2, R78 ;  /* 0x0000000236447825 */ /* 0x000fe200078e024e */
[----:B0-----:R-:W-:-:S03]  /*1630*/  PRMT R64, RZ, 0x7610, R64 ;  /* 0x00007610ff407816 */ /* 0x001fc60000000040 */
[----:B------:R-:W-:Y:S01]  /*1640*/  IMAD.WIDE R72, R56, 0x2, R78 ;  /* 0x0000000238487825 */ /* 0x000fe200078e024e */
[----:B------:R-:W-:Y:S02]  /*1650*/  PRMT R65, RZ, 0x7610, R65 ;  /* 0x00007610ff417816 */ /* 0x000fe40000000041 */
[----:B-1----:R-:W-:Y:S01]  /*1660*/  PRMT R66, RZ, 0x7610, R66 ;  /* 0x00007610ff427816 */ /* 0x002fe20000000042 */
[----:B------:R-:W-:Y:S01]  /*1670*/  IMAD.WIDE R70, R55, 0x2, R78 ;  /* 0x0000000237467825 */ /* 0x000fe200078e024e */
[C---:B------:R-:W-:Y:S01]  /*1680*/  LOP3.LUT R74, R16.reuse, 0x14, RZ, 0xfc, !PT ;  /* 0x00000014104a7812 */ /* 0x040fe200078efcff */
[----:B------:R0:W5:Y:S01]  /*1690*/  @!P5 LDG.E.U16 R64, desc[UR16][R68.64] ;  /* 0x000000104440d981 */ /* 0x000162000c1e1500 */
[----:B------:R-:W-:-:S03]  /*16a0*/  LOP3.LUT R75, R16, 0x16, RZ, 0xfc, !PT ;  /* 0x00000016104b7812 */ /* 0x000fc600078efcff */
[----:B------:R1:W4:Y:S01]  /*16b0*/  @!P0 LDG.E.U16 R66, desc[UR16][R72.64] ;  /* 0x0000001048428981 */ /* 0x000322000c1e1500 */
[----:B------:R-:W-:Y:S02]  /*16c0*/  PRMT R67, RZ, 0x7610, R67 ;  /* 0x00007610ff437816 */ /* 0x000fe40000000043 */
[----:B------:R-:W-:Y:S01]  /*16d0*/  ISETP.GE.AND P5, PT, R74, UR14, PT ;  /* 0x0000000e4a007c0c */ /* 0x000fe2000bfa6270 */
[----:B------:R1:W3:Y:S01]  /*16e0*/  @!P6 LDG.E.U16 R65, desc[UR16][R70.64] ;  /* 0x000000104641e981 */ /* 0x0002e2000c1e1500 */
[----:B0-----:R-:W-:Y:S02]  /*16f0*/  PRMT R68, RZ, 0x7610, R68 ;  /* 0x00007610ff447816 */ /* 0x001fe40000000044 */
[----:B------:R-:W-:Y:S01]  /*1700*/  LOP3.LUT R69, R16, 0x1c, RZ, 0xfc, !PT ;  /* 0x0000001c10457812 */ /* 0x000fe200078efcff */
[--C-:B-1----:R-:W-:Y:S01]  /*1710*/  IMAD.WIDE R72, R42, 0x2, R78.reuse ;  /* 0x000000022a487825 */ /* 0x102fe200078e024e */
[----:B------:R-:W-:Y:S02]  /*1720*/  ISETP.GE.AND P6, PT, R75, UR14, PT ;  /* 0x0000000e4b007c0c */ /* 0x000fe4000bfc6270 */
[C---:B------:R-:W-:Y:S01]  /*1730*/  LOP3.LUT R74, R16.reuse, 0x18, RZ, 0xfc, !PT ;  /* 0x00000018104a7812 */ /* 0x040fe200078efcff */
[----:B------:R-:W-:Y:S01]  /*1740*/  IMAD.WIDE R70, R57, 0x2, R78 ;  /* 0x0000000239467825 */ /* 0x000fe200078e024e */
[----:B------:R-:W-:Y:S01]  /*1750*/  LOP3.LUT R75, R16, 0x1a, RZ, 0xfc, !PT ;  /* 0x0000001a104b7812 */ /* 0x000fe200078efcff */
[----:B------:R0:W5:Y:S01]  /*1760*/  @!P2 LDG.E.U16 R68, desc[UR16][R72.64] ;  /* 0x000000104844a981 */ /* 0x000162000c1e1500 */
[----:B------:R-:W-:-:S02]  /*1770*/  ISETP.GE.AND P2, PT, R69, UR14, PT ;  /* 0x0000000e45007c0c */ /* 0x000fc4000bf46270 */
[----:B------:R-:W-:Y:S01]  /*1780*/  ISETP.GE.AND P0, PT, R74, UR14, PT ;  /* 0x0000000e4a007c0c */ /* 0x000fe2000bf06270 */
[----:B------:R1:W5:Y:S01]  /*1790*/  @!P1 LDG.E.U16 R67, desc[UR16][R70.64] ;  /* 0x0000001046439981 */ /* 0x000362000c1e1500 */
[----:B------:R-:W-:Y:S01]  /*17a0*/  PRMT R69, RZ, 0x7610, R69 ;  /* 0x00007610ff457816 */ /* 0x000fe20000000045 */
[----:B------:R-:W-:Y:S01]  /*17b0*/  IMAD.WIDE R76, R59, 0x2, R78 ;  /* 0x000000023b4c7825 */ /* 0x000fe200078e024e */
[----:B------:R-:W-:-:S03]  /*17c0*/  ISETP.GE.AND P1, PT, R75, UR14, PT ;  /* 0x0000000e4b007c0c */ /* 0x000fc6000bf26270 */
[----:B0-----:R-:W-:Y:S01]  /*17d0*/  IMAD.WIDE R72, R58, 0x2, R78 ;  /* 0x000000023a487825 */ /* 0x001fe200078e024e */
[----:B------:R-:W-:Y:S02]  /*17e0*/  LEA.HI R74, R14, 0x1e, RZ, 0x1a ;  /* 0x0000001e0e4a7811 */ /* 0x000fe400078fd0ff */
[----:B-1----:R-:W-:Y:S01]  /*17f0*/  PRMT R70, RZ, 0x7610, R70 ;  /* 0x00007610ff467816 */ /* 0x002fe20000000046 */
[----:B------:R-:W-:Y:S01]  /*1800*/  IMAD.WIDE R80, R20, 0x2, R78 ;  /* 0x0000000214507825 */ /* 0x000fe200078e024e */
[----:B------:R-:W-:Y:S01]  /*1810*/  PRMT R71, RZ, 0x7610, R71 ;  /* 0x00007610ff477816 */ /* 0x000fe20000000047 */
[----:B------:R0:W4:Y:S01]  /*1820*/  @!P3 LDG.E.U16 R69, desc[UR16][R72.64] ;  /* 0x000000104845b981 */ /* 0x000122000c1e1500 */
[----:B------:R-:W-:Y:S01]  /*1830*/  ISETP.GE.AND P3, PT, R74, UR14, PT ;  /* 0x0000000e4a007c0c */ /* 0x000fe2000bf66270 */
[----:B------:R-:W-:Y:S01]  /*1840*/  IMAD.WIDE R82, R23, 0x2, R78 ;  /* 0x0000000217527825 */ /* 0x000fe200078e024e */
[----:B------:R-:W-:Y:S01]  /*1850*/  PRMT R74, RZ, 0x7610, R74 ;  /* 0x00007610ff4a7816 */ /* 0x000fe2000000004a */
[----:B------:R1:W5:Y:S01]  /*1860*/  @!P4 LDG.E.U16 R70, desc[UR16][R76.64] ;  /* 0x000000104c46c981 */ /* 0x000362000c1e1500 */
[----:B------:R-:W-:-:S03]  /*1870*/  LOP3.LUT R75, R14, 0x1f, RZ, 0xc0, !PT ;  /* 0x0000001f0e4b7812 */ /* 0x000fc600078ec0ff */
[----:B------:R1:W5:Y:S01]  /*1880*/  @!P5 LDG.E.U16 R71, desc[UR16][R80.64] ;  /* 0x000000105047d981 */ /* 0x000362000c1e1500 */
[----:B0-----:R-:W-:Y:S02]  /*1890*/  PRMT R73, RZ, 0x7610, R73 ;  /* 0x00007610ff497816 */ /* 0x001fe40000000049 */
[----:B------:R-:W-:Y:S01]  /*18a0*/  PRMT R72, RZ, 0x7610, R72 ;  /* 0x00007610ff487816 */ /* 0x000fe20000000048 */
[----:B------:R0:W5:Y:S01]  /*18b0*/  @!P1 LDG.E.U16 R74, desc[UR16][R82.64] ;  /* 0x00000010524a9981 */ /* 0x000162000c1e1500 */
[----:B-1----:R-:W-:-:S04]  /*18c0*/  IMAD.WIDE R76, R22, 0x2, R78 ;  /* 0x00000002164c7825 */ /* 0x002fc800078e024e */
[----:B------:R-:W-:Y:S01]  /*18d0*/  IMAD.WIDE R80, R45, 0x2, R78 ;  /* 0x000000022d507825 */ /* 0x000fe200078e024e */
[----:B------:R-:W-:Y:S01]  /*18e0*/  ISETP.GE.AND P4, PT, R75, UR14, PT ;  /* 0x0000000e4b007c0c */ /* 0x000fe2000bf86270 */
[----:B------:R1:W5:Y:S01]  /*18f0*/  @!P0 LDG.E.U16 R73, desc[UR16][R76.64] ;  /* 0x000000104c498981 */ /* 0x000362000c1e1500 */
[----:B------:R-:W-:Y:S01]  /*1900*/  PRMT R75, RZ, 0x7610, R75 ;  /* 0x00007610ff4b7816 */ /* 0x000fe2000000004b */
[----:B0-----:R-:W-:Y:S02]  /*1910*/  IMAD.WIDE R82, R43, 0x2, R78 ;  /* 0x000000022b527825 */ /* 0x001fe400078e024e */
[----:B------:R0:W5:Y:S01]  /*1920*/  @!P6 LDG.E.U16 R72, desc[UR16][R80.64] ;  /* 0x000000105048e981 */ /* 0x000162000c1e1500 */
[----:B-1----:R-:W-:Y:S01]  /*1930*/  PRMT R76, RZ, 0x7610, R76 ;  /* 0x00007610ff4c7816 */ /* 0x002fe2000000004c */
[----:B0-----:R-:W-:-:S05]  /*1940*/  IMAD.WIDE R80, R40, 0x2, R78 ;  /* 0x0000000228507825 */ /* 0x001fca00078e024e */
[----:B------:R-:W5:Y:S04]  /*1950*/  @!P3 LDG.E.U16 R76, desc[UR16][R82.64] ;  /* 0x00000010524cb981 */ /* 0x000f68000c1e1500 */
[----:B------:R0:W5:Y:S01]  /*1960*/  @!P2 LDG.E.U16 R75, desc[UR16][R80.64] ;  /* 0x00000010504ba981 */ /* 0x000162000c1e1500 */
[----:B------:R-:W-:Y:S01]  /*1970*/  BAR.SYNC.DEFER_BLOCKING 0x0 ;  /* 0x0000000000007b1d */ /* 0x000fe20000010000 */
[--C-:B0-----:R-:W-:Y:S02]  /*1980*/  IMAD.MOV.U32 R80, RZ, RZ, R49.reuse ;  /* 0x000000ffff507224 */ /* 0x101fe400078e0031 */
[----:B------:R-:W-:Y:S01]  /*1990*/  IMAD.MOV.U32 R81, RZ, RZ, R60 ;  /* 0x000000ffff517224 */ /* 0x000fe200078e003c */
[----:B------:R-:W-:Y:S01]  /*19a0*/  PRMT R49, RZ, 0x7610, R49 ;  /* 0x00007610ff317816 */ /* 0x000fe20000000031 */
[----:B------:R-:W-:-:S02]  /*19b0*/  IMAD.MOV.U32 R82, RZ, RZ, R21 ;  /* 0x000000ffff527224 */ /* 0x000fc400078e0015 */
[----:B------:R-:W-:-:S04]  /*19c0*/  IMAD.WIDE R86, R44, 0x2, R80 ;  /* 0x000000022c567825 */ /* 0x000fc800078e0250 */
[----:B------:R-:W-:Y:S02]  /*19d0*/  IMAD.MOV.U32 R83, RZ, RZ, R41 ;  /* 0x000000ffff537224 */ /* 0x000fe400078e0029 */
[--C-:B------:R-:W-:Y:S01]  /*19e0*/  IMAD.MOV.U32 R85, RZ, RZ, R2.reuse ;  /* 0x000000ffff557224 */ /* 0x100fe200078e0002 */
[----:B------:R-:W-:Y:S01]  /*19f0*/  PRMT R2, RZ, 0x7610, R2 ;  /* 0x00007610ff027816 */ /* 0x000fe20000000002 */
[--C-:B------:R-:W-:Y:S01]  /*1a00*/  IMAD.MOV.U32 R84, RZ, RZ, R3.reuse ;  /* 0x000000ffff547224 */ /* 0x100fe200078e0003 */
[----:B------:R0:W5:Y:S01]  /*1a10*/  @!P4 LDG.E.U16 R49, desc[UR16][R86.64] ;  /* 0x000000105631c981 */ /* 0x000162000c1e1500 */
[----:B------:R-:W-:Y:S02]  /*1a20*/  PRMT R3, RZ, 0x7610, R3 ;  /* 0x00007610ff037816 */ /* 0x000fe40000000003 */
[----:B------:R-:W-:-:S05]  /*1a30*/  IMAD.WIDE R88, R44, 0x2, R84 ;  /* 0x000000022c587825 */ /* 0x000fca00078e0254 */
[----:B------:R-:W5:Y:S01]  /*1a40*/  @!P4 LDG.E.U16 R3, desc[UR16][R88.64] ;  /* 0x000000105803c981 */ /* 0x000f62000c1e1500 */
[----:B0-----:R-:W-:-:S05]  /*1a50*/  IMAD.WIDE R86, R44, 0x2, R82 ;  /* 0x000000022c567825 */ /* 0x001fca00078e0252 */
[----:B------:R0:W5:Y:S02]  /*1a60*/  @!P4 LDG.E.U16 R2, desc[UR16][R86.64] ;  /* 0x000000105602c981 */ /* 0x000164000c1e1500 */
[----:B0-----:R-:W-:Y:S02]  /*1a70*/  IMAD.MOV.U32 R86, RZ, RZ, R5 ;  /* 0x000000ffff567224 */ /* 0x001fe400078e0005 */
[--C-:B------:R-:W-:Y:S01]  /*1a80*/  IMAD.MOV.U32 R87, RZ, RZ, R4.reuse ;  /* 0x000000ffff577224 */ /* 0x100fe200078e0004 */
[----:B------:R-:W-:Y:S01]  /*1a90*/  PRMT R4, RZ, 0x7610, R4 ;  /* 0x00007610ff047816 */ /* 0x000fe20000000004 */
[----:B------:R-:W-:Y:S01]  /*1aa0*/  IMAD.WIDE R88, R44, 0x2, R86 ;  /* 0x000000022c587825 */ /* 0x000fe200078e0256 */
[----:B------:R-:W-:-:S04]  /*1ab0*/  PRMT R5, RZ, 0x7610, R5 ;  /* 0x00007610ff057816 */ /* 0x000fc80000000005 */
[----:B------:R0:W5:Y:S01]  /*1ac0*/  @!P4 LDG.E.U16 R4, desc[UR16][R88.64] ;  /* 0x000000105804c981 */ /* 0x000162000c1e1500 */
[-C--:B------:R-:W-:Y:S01]  /*1ad0*/  LOP3.LUT R11, R11, R10.reuse, RZ, 0x3c, !PT ;  /* 0x0000000a0b0b7212 */ /* 0x080fe200078e3cff */
[----:B------:R-:W-:Y:S02]  /*1ae0*/  IMAD.MOV.U32 R90, RZ, RZ, R9 ;  /* 0x000000ffff5a7224 */ /* 0x000fe400078e0009 */
[----:B0-----:R-:W-:Y:S02]  /*1af0*/  IMAD.MOV.U32 R88, RZ, RZ, R7 ;  /* 0x000000ffff587224 */ /* 0x001fe400078e0007 */
[----:B------:R-:W-:Y:S02]  /*1b00*/  IMAD.MOV.U32 R89, RZ, RZ, R6 ;  /* 0x000000ffff597224 */ /* 0x000fe400078e0006 */
[----:B------:R-:W-:Y:S01]  /*1b10*/  IMAD.WIDE R6, R44, 0x2, R88 ;  /* 0x000000022c067825 */ /* 0x000fe200078e0258 */
[----:B------:R-:W-:-:S03]  /*1b20*/  LOP3.LUT R10, R11, R10, RZ, 0x3c, !PT ;  /* 0x0000000a0b0a7212 */ /* 0x000fc600078e3cff */
[----:B------:R-:W-:Y:S01]  /*1b30*/  IMAD.MOV.U32 R91, RZ, RZ, R8 ;  /* 0x000000ffff5b7224 */ /* 0x000fe200078e0008 */
[----:B------:R0:W5:Y:S01]  /*1b40*/  @!P4 LDG.E.U16 R5, desc[UR16][R6.64] ;  /* 0x000000100605c981 */ /* 0x000162000c1e1500 */
[----:B------:R-:W-:Y:S01]  /*1b50*/  LOP3.LUT R11, R11, R10, RZ, 0x3c, !PT ;  /* 0x0000000a0b0b7212 */ /* 0x000fe200078e3cff */
[----:B------:R-:W-:Y:S01]  /*1b60*/  IMAD.WIDE R8, R44, 0x2, R90 ;  /* 0x000000022c087825 */ /* 0x000fe200078e025a */
[----:B0-----:R-:W-:Y:S02]  /*1b70*/  PRMT R6, RZ, 0x7610, R6 ;  /* 0x00007610ff067816 */ /* 0x001fe40000000006 */
[----:B------:R-:W-:-:S04]  /*1b80*/  PRMT R7, RZ, 0x7610, R7 ;  /* 0x00007610ff077816 */ /* 0x000fc80000000007 */
[----:B------:R0:W5:Y:S01]  /*1b90*/  @!P4 LDG.E.U16 R6, desc[UR16][R8.64] ;  /* 0x000000100806c981 */ /* 0x000162000c1e1500 */
[----:B------:R-:W-:Y:S02]  /*1ba0*/  IMAD.MOV.U32 R92, RZ, RZ, R13 ;  /* 0x000000ffff5c7224 */ /* 0x000fe400078e000d */
[----:B------:R-:W-:Y:S02]  /*1bb0*/  IMAD.MOV.U32 R93, RZ, RZ, R12 ;  /* 0x000000ffff5d7224 */ /* 0x000fe400078e000c */
[----:B0-----:R-:W-:-:S05]  /*1bc0*/  IMAD.WIDE R8, R44, 0x2, R10 ;  /* 0x000000022c087825 */ /* 0x001fca00078e020a */
[----:B------:R0:W5:Y:S01]  /*1bd0*/  @!P4 LDG.E.U16 R7, desc[UR16][R8.64] ;  /* 0x000000100807c981 */ /* 0x000162000c1e1500 */
[----:B------:R-:W-:Y:S01]  /*1be0*/  IMAD.WIDE R12, R44, 0x2, R92 ;  /* 0x000000022c0c7825 */ /* 0x000fe200078e025c */
[----:B0-----:R-:W-:-:S06]  /*1bf0*/  PRMT R8, RZ, 0x7610, R8 ;  /* 0x00007610ff087816 */ /* 0x001fcc0000000008 */
[----:B------:R-:W5:Y:S04]  /*1c00*/  @!P4 LDG.E.U16 R8, desc[UR16][R12.64] ;  /* 0x000000100c08c981 */ /* 0x000f68000c1e1500 */
[----:B--2---:R-:W-:Y:S04]  /*1c10*/  STS.U16 [R18+UR12], R61 ;  /* 0x0000003d12007988 */ /* 0x004fe8000800040c */
[----:B---3--:R-:W-:Y:S04]  /*1c20*/  STS.U16 [R18+UR12+0x400], R65 ;  /* 0x0004004112007988 */ /* 0x008fe8000800040c */
[----:B----4-:R-:W-:Y:S04]  /*1c30*/  STS.U16 [R18+UR12+0x800], R69 ;  /* 0x0008004512007988 */ /* 0x010fe8000800040c */
[----:B-----5:R-:W-:Y:S04]  /*1c40*/  STS.U16 [R18+UR12+0xc00], R73 ;  /* 0x000c004912007988 */ /* 0x020fe8000800040c */
[----:B------:R-:W-:Y:S04]  /*1c50*/  STS.U16 [R48+UR12+0x100], R62 ;  /* 0x0001003e30007988 */ /* 0x000fe8000800040c */
        /* <DEDUP_REMOVED lines=15> */
[----:B------:R0:W-:Y:S04]  /*1d50*/  STS.U16 [R48+UR12+0x1100], R2 ;  /* 0x0011000230007988 */ /* 0x0001e8000800040c */
[----:B------:R-:W-:Y:S04]  /*1d60*/  STS.U16 [R48+UR12+0x1300], R4 ;  /* 0x0013000430007988 */ /* 0x000fe8000800040c */
[----:B------:R-:W-:Y:S04]  /*1d70*/  STS.U16 [R48+UR12+0x1500], R6 ;  /* 0x0015000630007988 */ /* 0x000fe8000800040c */
[----:B------:R1:W-:Y:S01]  /*1d80*/  STS.U16 [R48+UR12+0x1700], R8 ;  /* 0x0017000830007988 */ /* 0x0003e2000800040c */
[----:B------:R2:W-:Y:S06]  /*1d90*/  MEMBAR.ALL.CTA ;  /* 0x0000000000007992 */ /* 0x0005ec0000008000 */
[----:B--2---:R-:W2:Y:S02]  /*1da0*/  FENCE.VIEW.ASYNC.S ;  /* 0x00000000000073c6 */ /* 0x004ea40000000000 */
[----:B--2---:R-:W-:Y:S06]  /*1db0*/  BAR.SYNC.DEFER_BLOCKING 0x0 ;  /* 0x0000000000007b1d */ /* 0x004fec0000010000 */
[----:B------:R-:W-:Y:S01]  /*1dc0*/  UMOV UR20, UR4 ;  /* 0x0000000400147c82 */ /* 0x000fe20008000000 */
[----:B------:R-:W-:Y:S01]  /*1dd0*/  UMOV UR21, 0x40000040 ;  /* 0x4000004000157882 */ /* 0x000fe20000000000 */
[----:B------:R-:W-:Y:S01]  /*1de0*/  UMOV UR22, UR6 ;  /* 0x0000000600167c82 */ /* 0x000fe20008000000 */
[----:B------:R-:W-:Y:S01]  /*1df0*/  UMOV UR23, 0x80000020 ;  /* 0x8000002000177882 */ /* 0x000fe20000000000 */
[----:B------:R-:W-:-:S06]  /*1e00*/  WARPGROUP.ARRIVE ;  /* 0x00000000000079c5 */ /* 0x000fcc0000000000 */
[----:B------:R-:W-:Y:S01]  /*1e10*/  HGMMA.64x32x16.F32.BF16 R24, gdesc[UR20].tnspA, R24 ;  /* 0x20600000141879f0 */ /* 0x000fe20008701818 */
[----:B------:R-:W-:-:S05]  /*1e20*/  VIADD R0, R0, 0xffffffff ;  /* 0xffffffff00007836 */ /* 0x000fca0000000000 */
[----:B------:R-:W-:Y:S01]  /*1e30*/  ISETP.NE.U32.AND P0, PT, R0, RZ, PT ;  /* 0x000000ff0000720c */ /* 0x000fe20003f05070 */
[----:B------:R-:W-:Y:S01]  /*1e40*/  HGMMA.64x32x16.F32.BF16 R24, gdesc[UR8].tnspA, R24, gsb0 ;  /* 0x20600000081879f0 */ /* 0x000fe20008001818 */
[----:B0-----:R-:W-:Y:S01]  /*1e50*/  IMAD.WIDE R2, R19, 0x2, R10 ;  /* 0x0000000213027825 */ /* 0x001fe200078e020a */
[----:B------:R-:W-:-:S03]  /*1e60*/  UIADD3 UR14, UR14, -0x20, URZ ;  /* 0xffffffe00e0e7890 */ /* 0x000fc6000fffe03f */
[----:B------:R-:W-:-:S04]  /*1e70*/  IMAD.WIDE R92, R19, 0x2, R92 ;  /* 0x00000002135c7825 */ /* 0x000fc800078e025c */
[----:B------:R-:W-:-:S04]  /*1e80*/  IMAD.WIDE R90, R19, 0x2, R90 ;  /* 0x00000002135a7825 */ /* 0x000fc800078e025a */
[----:B------:R-:W-:-:S04]  /*1e90*/  IMAD.WIDE R88, R19, 0x2, R88 ;  /* 0x0000000213587825 */ /* 0x000fc800078e0258 */
[----:B------:R-:W-:-:S04]  /*1ea0*/  IMAD.WIDE R86, R19, 0x2, R86 ;  /* 0x0000000213567825 */ /* 0x000fc800078e0256 */
[----:B------:R-:W-:-:S04]  /*1eb0*/  IMAD.WIDE R84, R19, 0x2, R84 ;  /* 0x0000000213547825 */ /* 0x000fc800078e0254 */
[----:B------:R-:W-:-:S04]  /*1ec0*/  IMAD.WIDE R82, R19, 0x2, R82 ;  /* 0x0000000213527825 */ /* 0x000fc800078e0252 */
[----:B------:R-:W-:-:S04]  /*1ed0*/  IMAD.WIDE R80, R19, 0x2, R80 ;  /* 0x0000000213507825 */ /* 0x000fc800078e0250 */
[----:B------:R-:W-:Y:S02]  /*1ee0*/  IMAD.MOV.U32 R11, RZ, RZ, R2 ;  /* 0x000000ffff0b7224 */ /* 0x000fe400078e0002 */
[----:B------:R-:W-:Y:S02]  /*1ef0*/  IMAD.MOV.U32 R10, RZ, RZ, R3 ;  /* 0x000000ffff0a7224 */ /* 0x000fe400078e0003 */
[----:B------:R-:W-:Y:S02]  /*1f00*/  IMAD.MOV.U32 R13, RZ, RZ, R92 ;  /* 0x000000ffff0d7224 */ /* 0x000fe400078e005c */
[----:B------:R-:W-:Y:S02]  /*1f10*/  IMAD.MOV.U32 R12, RZ, RZ, R93 ;  /* 0x000000ffff0c7224 */ /* 0x000fe400078e005d */
[----:B------:R-:W-:Y:S02]  /*1f20*/  IMAD.MOV.U32 R9, RZ, RZ, R90 ;  /* 0x000000ffff097224 */ /* 0x000fe400078e005a */
[----:B-1----:R-:W-:-:S02]  /*1f30*/  IMAD.MOV.U32 R8, RZ, RZ, R91 ;  /* 0x000000ffff087224 */ /* 0x002fc400078e005b */
[----:B------:R-:W-:Y:S02]  /*1f40*/  IMAD.MOV.U32 R7, RZ, RZ, R88 ;  /* 0x000000ffff077224 */ /* 0x000fe400078e0058 */
[----:B------:R-:W-:Y:S02]  /*1f50*/  IMAD.MOV.U32 R6, RZ, RZ, R89 ;  /* 0x000000ffff067224 */ /* 0x000fe400078e0059 */
[----:B------:R-:W-:Y:S02]  /*1f60*/  IMAD.MOV.U32 R5, RZ, RZ, R86 ;  /* 0x000000ffff057224 */ /* 0x000fe400078e0056 */
[----:B------:R-:W-:Y:S02]  /*1f70*/  IMAD.MOV.U32 R4, RZ, RZ, R87 ;  /* 0x000000ffff047224 */ /* 0x000fe400078e0057 */
[----:B------:R-:W-:Y:S02]  /*1f80*/  IMAD.MOV.U32 R3, RZ, RZ, R84 ;  /* 0x000000ffff037224 */ /* 0x000fe400078e0054 */
[----:B------:R-:W-:-:S02]  /*1f90*/  IMAD.MOV.U32 R2, RZ, RZ, R85 ;  /* 0x000000ffff027224 */ /* 0x000fc400078e0055 */
[----:B------:R-:W-:Y:S01]  /*1fa0*/  IMAD.WIDE R78, R51, 0x2, R78 ;  /* 0x00000002334e7825 */ /* 0x000fe200078e024e */
[----:B------:R-:W-:-:S03]  /*1fb0*/  WARPGROUP.DEPBAR.LE gsb0, 0x0 ;  /* 0x00008000000079c5 */ /* 0x000fc60000010000 */
[----:B------:R-:W-:Y:S02]  /*1fc0*/  IMAD.MOV.U32 R21, RZ, RZ, R82 ;  /* 0x000000ffff157224 */ /* 0x000fe400078e0052 */
[----:B------:R-:W-:Y:S02]  /*1fd0*/  IMAD.MOV.U32 R41, RZ, RZ, R83 ;  /* 0x000000ffff297224 */ /* 0x000fe400078e0053 */
[----:B------:R-:W-:Y:S02]  /*1fe0*/  IMAD.MOV.U32 R49, RZ, RZ, R80 ;  /* 0x000000ffff317224 */ /* 0x000fe400078e0050 */
[----:B------:R-:W-:Y:S01]  /*1ff0*/  IMAD.MOV.U32 R60, RZ, RZ, R81 ;  /* 0x000000ffff3c7224 */ /* 0x000fe200078e0051 */
[----:B------:R-:W-:Y:S06]  /*2000*/  @P0 BRA `(.L_x_1) ;  /* 0xfffffff400140947 */ /* 0x000fec000383ffff */
[----:B------:R-:W-:Y:S02]  /*2010*/  F2FP.BF16.F32.PACK_AB R35, R39, R35 ;  /* 0x000000232723723e */ /* 0x000fe400000010ff */
[----:B------:R-:W-:Y:S02]  /*2020*/  F2FP.BF16.F32.PACK_AB R34, R38, R34 ;  /* 0x000000222622723e */ /* 0x000fe400000010ff */
[----:B------:R-:W-:Y:S02]  /*2030*/  F2FP.BF16.F32.PACK_AB R33, R37, R33 ;  /* 0x000000212521723e */ /* 0x000fe400000010ff */
[----:B------:R-:W-:Y:S02]  /*2040*/  F2FP.BF16.F32.PACK_AB R32, R36, R32 ;  /* 0x000000202420723e */ /* 0x000fe400000010ff */
[----:B------:R-:W-:Y:S02]  /*2050*/  F2FP.BF16.F32.PACK_AB R27, R31, R27 ;  /* 0x0000001b1f1b723e */ /* 0x000fe400000010ff */
[----:B------:R-:W-:-:S02]  /*2060*/  F2FP.BF16.F32.PACK_AB R26, R30, R26 ;  /* 0x0000001a1e1a723e */ /* 0x000fc400000010ff */
[----:B------:R-:W-:Y:S02]  /*2070*/  F2FP.BF16.F32.PACK_AB R25, R29, R25 ;  /* 0x000000191d19723e */ /* 0x000fe400000010ff */
[----:B------:R-:W-:-:S07]  /*2080*/  F2FP.BF16.F32.PACK_AB R24, R28, R24 ;  /* 0x000000181c18723e */ /* 0x000fce00000010ff */
.L_x_0:
[----:B------:R-:W-:Y:S01]  /*2090*/  BAR.SYNC.DEFER_BLOCKING 0x0 ;  /* 0x0000000000007b1d */ /* 0x000fe20000010000 */
[C---:B------:R-:W-:Y:S01]  /*20a0*/  IMAD.SHL.U32 R2, R14.reuse, 0x80, RZ ;  /* 0x000000800e027824 */ /* 0x040fe200078e00ff */
[----:B------:R-:W-:Y:S01]  /*20b0*/  USHF.L.U32 UR13, UR13, 0x5, URZ ;  /* 0x000000050d0d7899 */ /* 0x000fe2000800063f */
[C---:B------:R-:W-:Y:S02]  /*20c0*/  IMAD.SHL.U32 R0, R14.reuse, 0x10, RZ ;  /* 0x000000100e007824 */ /* 0x040fe400078e00ff */
[----:B------:R-:W-:Y:S01]  /*20d0*/  IMAD.SHL.U32 R14, R14, 0x8, RZ ;  /* 0x000000080e0e7824 */ /* 0x000fe200078e00ff */
[----:B------:R-:W-:Y:S01]  /*20e0*/  LOP3.LUT R3, R2, 0x400, RZ, 0xc0, !PT ;  /* 0x0000040002037812 */ /* 0x000fe200078ec0ff */
[----:B------:R-:W-:Y:S01]  /*20f0*/  ULOP3.LUT UR13, UR13, 0x20, URZ, 0xc0, !UPT ;  /* 0x000000200d0d7892 */ /* 0x000fe2000f8ec03f */
[----:B------:R-:W-:Y:S01]  /*2100*/  LOP3.LUT R2, R0, 0x70, RZ, 0xc0, !PT ;  /* 0x0000007000027812 */ /* 0x000fe200078ec0ff */
[----:B------:R-:W-:Y:S01]  /*2110*/  ULDC.64 UR6, c[0x0][0x228] ;  /* 0x00008a0000067ab9 */ /* 0x000fe20000000a00 */
[----:B------:R-:W-:Y:S01]  /*2120*/  LOP3.LUT R14, R14, 0x380, RZ, 0xc0, !PT ;  /* 0x000003800e0e7812 */ /* 0x000fe200078ec0ff */
[----:B------:R-:W-:Y:S01]  /*2130*/  ULDC UR4, c[0x0][0x244] ;  /* 0x0000910000047ab9 */ /* 0x000fe20000000800 */
[----:B------:R-:W-:-:S02]  /*2140*/  IADD3 R3, R3, UR12, R2 ;  /* 0x0000000c03037c10 */ /* 0x000fc4000fffe002 */
[----:B------:R-:W-:Y:S02]  /*2150*/  LOP3.LUT R20, R0, 0x7f0, RZ, 0xc0, !PT ;  /* 0x000007f000147812 */ /* 0x000fe400078ec0ff */
[----:B------:R-:W0:Y:S01]  /*2160*/  LDC R0, c[0x0][0x248] ;  /* 0x00009200ff007b82 */ /* 0x000e220000000800 */
[----:B------:R-:W-:Y:S01]  /*2170*/  IMAD.IADD R18, R14, 0x1, R3 ;  /* 0x000000010e127824 */ /* 0x000fe200078e0203 */
[----:B------:R-:W-:Y:S02]  /*2180*/  LOP3.LUT R17, R17, UR13, R16, 0xfe, !PT ;  /* 0x0000000d11117c12 */ /* 0x000fe4000f8efe10 */
[C---:B------:R-:W-:Y:S01]  /*2190*/  ISETP.GE.AND P0, PT, R15.reuse, UR6, PT ;  /* 0x000000060f007c0c */ /* 0x040fe2000bf06270 */
[----:B------:R-:W-:Y:S01]  /*21a0*/  IMAD R15, R15, UR4, RZ ;  /* 0x000000040f0f7c24 */ /* 0x000fe2000f8e02ff */
[C---:B------:R-:W-:Y:S01]  /*21b0*/  LOP3.LUT R3, R17.reuse, 0x2, RZ, 0xfc, !PT ;  /* 0x0000000211037812 */ /* 0x040fe200078efcff */
[----:B------:R-:W-:Y:S01]  /*21c0*/  ULDC.64 UR4, c[0x0][0x220] ;  /* 0x0000880000047ab9 */ /* 0x000fe20000000a00 */
[----:B------:R-:W-:Y:S01]  /*21d0*/  STSM.16.M88.4 [R18], R24 ;  /* 0x0000001812007844 */ /* 0x000fe20000000200 */
[----:B------:R-:W-:-:S02]  /*21e0*/  LOP3.LUT R2, R17, 0x4, RZ, 0xfc, !PT ;  /* 0x0000000411027812 */ /* 0x000fc400078efcff */
[----:B------:R-:W-:Y:S01]  /*21f0*/  ISETP.LT.AND P3, PT, R3, UR7, !P0 ;  /* 0x0000000703007c0c */ /* 0x000fe2000c761270 */
[----:B------:R-:W-:Y:S01]  /*2200*/  BAR.SYNC.DEFER_BLOCKING 0x0 ;  /* 0x0000000000007b1d */ /* 0x000fe20000010000 */
[----:B------:R-:W-:Y:S02]  /*2210*/  LEA R3, P1, R15, UR4, 0x1 ;  /* 0x000000040f037c11 */ /* 0x000fe4000f8208ff */
[C---:B------:R-:W-:Y:S02]  /*2220*/  LOP3.LUT R7, R17.reuse, 0x6, RZ, 0xfc, !PT ;  /* 0x0000000611077812 */ /* 0x040fe400078efcff */
[----:B------:R-:W-:Y:S02]  /*2230*/  ISETP.LT.AND P2, PT, R2, UR7, !P0 ;  /* 0x0000000702007c0c */ /* 0x000fe4000c741270 */
[----:B------:R-:W-:Y:S02]  /*2240*/  ISETP.LT.AND P4, PT, R17, UR7, !P0 ;  /* 0x0000000711007c0c */ /* 0x000fe4000c781270 */
[----:B------:R-:W-:-:S02]  /*2250*/  LEA.HI.X.SX32 R2, R15, UR5, 0x1, P1 ;  /* 0x000000050f027c11 */ /* 0x000fc400088f0eff */
[----:B------:R-:W-:Y:S01]  /*2260*/  ISETP.LT.AND P1, PT, R7, UR7, !P0 ;  /* 0x0000000707007c0c */ /* 0x000fe2000c721270 */
[C---:B0-----:R-:W-:Y:S01]  /*2270*/  IMAD R5, R17.reuse, R0, RZ ;  /* 0x0000000011057224 */ /* 0x041fe200078e02ff */
[C---:B------:R-:W-:Y:S02]  /*2280*/  LOP3.LUT R6, R17.reuse, 0x8, RZ, 0xfc, !PT ;  /* 0x0000000811067812 */ /* 0x040fe400078efcff */
[----:B------:R-:W-:Y:S01]  /*2290*/  LOP3.LUT R12, R17, 0xa, RZ, 0xfc, !PT ;  /* 0x0000000a110c7812 */ /* 0x000fe200078efcff */
[----:B------:R-:W-:Y:S01]  /*22a0*/  IMAD R7, R0, 0x2, R5 ;  /* 0x0000000200077824 */ /* 0x000fe200078e0205 */
[C---:B------:R-:W-:Y:S02]  /*22b0*/  LEA R4, P5, R5.reuse, R3, 0x1 ;  /* 0x0000000305047211 */ /* 0x040fe400078a08ff */
[----:B------:R-:W-:Y:S01]  /*22c0*/  ISETP.LT.AND P6, PT, R6, UR7, !P0 ;  /* 0x0000000706007c0c */ /* 0x000fe2000c7c1270 */
[----:B------:R-:W-:Y:S01]  /*22d0*/  IMAD R13, R0, 0x2, R7 ;  /* 0x00000002000d7824 */ /* 0x000fe200078e0207 */
[----:B------:R-:W-:-:S02]  /*22e0*/  LEA.HI.X.SX32 R5, R5, R2, 0x1, P5 ;  /* 0x0000000205057211 */ /* 0x000fc400028f0eff */
[----:B------:R-:W-:Y:S01]  /*22f0*/  LEA R6, P5, R7, R3, 0x1 ;  /* 0x0000000307067211 */ /* 0x000fe200078a08ff */
[----:B------:R-:W0:Y:S01]  /*2300*/  LDS.128 R8, [R20+UR12] ;  /* 0x0000000c14087984 */ /* 0x000e220008000c00 */
[----:B------:R-:W-:Y:S01]  /*2310*/  LOP3.LUT R14, R17, 0xc, RZ, 0xfc, !PT ;  /* 0x0000000c110e7812 */ /* 0x000fe200078efcff */
[----:B------:R-:W-:Y:S01]  /*2320*/  IMAD R19, R0, 0x2, R13 ;  /* 0x0000000200137824 */ /* 0x000fe200078e020d */
[----:B------:R-:W-:Y:S01]  /*2330*/  LEA.HI.X.SX32 R7, R7, R2, 0x1, P5 ;  /* 0x0000000207077211 */ /* 0x000fe200028f0eff */
[----:B------:R-:W-:Y:S01]  /*2340*/  BAR.SYNC.DEFER_BLOCKING 0x0 ;  /* 0x0000000000007b1d */ /* 0x000fe20000010000 */
[----:B------:R-:W-:-:S05]  /*2350*/  ISETP.LT.AND P5, PT, R12, UR7, !P0 ;  /* 0x000000070c007c0c */ /* 0x000fca000c7a1270 */
[----:B------:R-:W-:Y:S02]  /*2360*/  STSM.16.M88.4 [R18], R32 ;  /* 0x0000002012007844 */ /* 0x000fe40000000200 */
[----:B------:R-:W-:Y:S01]  /*2370*/  BAR.SYNC.DEFER_BLOCKING 0x0 ;  /* 0x0000000000007b1d */ /* 0x000fe20000010000 */
[----:B0-----:R-:W-:Y:S02]  /*2380*/  PRMT R16, R8, 0x7632, R16 ;  /* 0x0000763208107816 */ /* 0x001fe40000000010 */
[----:B------:R-:W-:-:S03]  /*2390*/  PRMT R22, R9, 0x7632, R22 ;  /* 0x0000763209167816 */ /* 0x000fc60000000016 */
[----:B------:R0:W-:Y:S01]  /*23a0*/  @P4 STG.E.U16 desc[UR16][R4.64], R8 ;  /* 0x0000000804004986 */ /* 0x0001e2000c101510 */
[----:B------:R-:W-:-:S03]  /*23b0*/  LEA R12, P4, R13, R3, 0x1 ;  /* 0x000000030d0c7211 */ /* 0x000fc600078808ff */
[----:B------:R-:W-:Y:S01]  /*23c0*/  @P3 STG.E.U16 desc[UR16][R6.64], R9 ;  /* 0x0000000906003986 */ /* 0x000fe2000c101510 */
[-C--:B------:R-:W-:Y:S02]  /*23d0*/  LEA.HI.X.SX32 R13, R13, R2.reuse, 0x1, P4 ;  /* 0x000000020d0d7211 */ /* 0x080fe400020f0eff */
[----:B------:R-:W-:Y:S02]  /*23e0*/  ISETP.LT.AND P4, PT, R14, UR7, !P0 ;  /* 0x000000070e007c0c */ /* 0x000fe4000c781270 */
[----:B------:R-:W-:Y:S01]  /*23f0*/  LEA R14, P3, R19, R3, 0x1 ;  /* 0x00000003130e7211 */ /* 0x000fe200078608ff */
[----:B------:R1:W-:Y:S01]  /*2400*/  @P2 STG.E.U16 desc[UR16][R12.64], R10 ;  /* 0x0000000a0c002986 */ /* 0x0003e2000c101510 */
[C---:B0-----:R-:W-:Y:S02]  /*2410*/  LOP3.LUT R5, R17.reuse, 0xe, RZ, 0xfc, !PT ;  /* 0x0000000e11057812 */ /* 0x041fe400078efcff */
[----:B------:R-:W-:Y:S02]  /*2420*/  LOP3.LUT R4, R17, 0x10, RZ, 0xfc, !PT ;  /* 0x0000001011047812 */ /* 0x000fe400078efcff */
[----:B------:R-:W-:Y:S01]  /*2430*/  LEA.HI.X.SX32 R15, R19, R2, 0x1, P3 ;  /* 0x00000002130f7211 */ /* 0x000fe200018f0eff */
[----:B------:R-:W-:Y:S01]  /*2440*/  IMAD R19, R0, 0x2, R19 ;  /* 0x0000000200137824 */ /* 0x000fe200078e0213 */
[----:B------:R-:W-:-:S02]  /*2450*/  ISETP.LT.AND P3, PT, R5, UR7, !P0 ;  /* 0x0000000705007c0c */ /* 0x000fc4000c761270 */
[----:B------:R-:W-:Y:S01]  /*2460*/  ISETP.LT.AND P2, PT, R4, UR7, !P0 ;  /* 0x0000000704007c0c */ /* 0x000fe2000c741270 */
[----:B------:R0:W-:Y:S01]  /*2470*/  @P1 STG.E.U16 desc[UR16][R14.64], R11 ;  /* 0x0000000b0e001986 */ /* 0x0001e2000c101510 */
[-C--:B------:R-:W-:Y:S01]  /*2480*/  LEA R18, P1, R19, R3.reuse, 0x1 ;  /* 0x0000000313127211 */ /* 0x080fe200078208ff */
[C---:B------:R-:W-:Y:S01]  /*2490*/  IMAD R21, R0.reuse, 0x2, R19 ;  /* 0x0000000200157824 */ /* 0x040fe200078e0213 */
[----:B-1----:R-:W-:Y:S01]  /*24a0*/  LOP3.LUT R12, R17, 0x12, RZ, 0xfc, !PT ;  /* 0x00000012110c7812 */ /* 0x002fe200078efcff */
[----:B------:R-:W1:Y:S01]  /*24b0*/  LDS.128 R4, [R20+UR12] ;  /* 0x0000000c14047984 */ /* 0x000e620008000c00 */
[----:B------:R-:W-:Y:S01]  /*24c0*/  LEA.HI.X.SX32 R19, R19, R2, 0x1, P1 ;  /* 0x0000000213137211 */ /* 0x000fe200008f0eff */
[----:B------:R-:W-:Y:S01]  /*24d0*/  IMAD R13, R0, 0x2, R21 ;  /* 0x00000002000d7824 */ /* 0x000fe200078e0215 */
[----:B------:R-:W-:-:S03]  /*24e0*/  LEA R8, P1, R21, R3, 0x1 ;  /* 0x0000000315087211 */ /* 0x000fc600078208ff */
[----:B------:R2:W-:Y:S01]  /*24f0*/  @P6 STG.E.U16 desc[UR16][R18.64], R16 ;  /* 0x0000001012006986 */ /* 0x0005e2000c101510 */
[-C--:B------:R-:W-:Y:S01]  /*2500*/  LEA.HI.X.SX32 R9, R21, R2.reuse, 0x1, P1 ;  /* 0x0000000215097211 */ /* 0x080fe200008f0eff */
[----:B0-----:R-:W-:Y:S01]  /*2510*/  IMAD R15, R0, 0x2, R13 ;  /* 0x00000002000f7824 */ /* 0x001fe200078e020d */
[----:B------:R-:W-:Y:S02]  /*2520*/  ISETP.LT.AND P1, PT, R12, UR7, !P0 ;  /* 0x000000070c007c0c */ /* 0x000fe4000c721270 */
[-C--:B------:R-:W-:Y:S01]  /*2530*/  LEA R12, P6, R13, R3.reuse, 0x1 ;  /* 0x000000030d0c7211 */ /* 0x080fe200078c08ff */
[----:B------:R0:W-:Y:S01]  /*2540*/  @P5 STG.E.U16 desc[UR16][R8.64], R22 ;  /* 0x0000001608005986 */ /* 0x0001e2000c101510 */
[----:B------:R-:W-:Y:S02]  /*2550*/  LOP3.LUT R14, R17, 0x14, RZ, 0xfc, !PT ;  /* 0x00000014110e7812 */ /* 0x000fe400078efcff */
[----:B------:R-:W-:Y:S02]  /*2560*/  LEA.HI.X.SX32 R13, R13, R2, 0x1, P6 ;  /* 0x000000020d0d7211 */ /* 0x000fe400030f0eff */
[----:B------:R-:W-:Y:S01]  /*2570*/  ISETP.LT.AND P5, PT, R14, UR7, !P0 ;  /* 0x000000070e007c0c */ /* 0x000fe2000c7a1270 */
[----:B--2---:R-:W-:Y:S01]  /*2580*/  IMAD R19, R0, 0x2, R15 ;  /* 0x0000000200137824 */ /* 0x004fe200078e020f */
[----:B------:R-:W-:-:S02]  /*2590*/  LEA R14, P6, R15, R3, 0x1 ;  /* 0x000000030f0e7211 */ /* 0x000fc400078c08ff */
[----:B------:R-:W-:Y:S01]  /*25a0*/  PRMT R16, R11, 0x7632, R16 ;  /* 0x000076320b107816 */ /* 0x000fe20000000010 */
[----:B------:R-:W-:Y:S01]  /*25b0*/  IMAD R11, R0, 0x2, R19 ;  /* 0x00000002000b7824 */ /* 0x000fe200078e0213 */
[----:B------:R-:W-:Y:S02]  /*25c0*/  LEA.HI.X.SX32 R15, R15, R2, 0x1, P6 ;  /* 0x000000020f0f7211 */ /* 0x000fe400030f0eff */
[----:B0-----:R-:W-:Y:S02]  /*25d0*/  PRMT R9, R10, 0x7632, R9 ;  /* 0x000076320a097816 */ /* 0x001fe40000000009 */
[----:B------:R-:W-:Y:S02]  /*25e0*/  LOP3.LUT R10, R17, 0x16, RZ, 0xfc, !PT ;  /* 0x00000016110a7812 */ /* 0x000fe400078efcff */
[----:B------:R-:W-:Y:S01]  /*25f0*/  LEA R8, P6, R19, R3, 0x1 ;  /* 0x0000000313087211 */ /* 0x000fe200078c08ff */
[----:B------:R0:W-:Y:S01]  /*2600*/  @P4 STG.E.U16 desc[UR16][R12.64], R9 ;  /* 0x000000090c004986 */ /* 0x0001e2000c101510 */
[----:B------:R-:W-:-:S02]  /*2610*/  ISETP.LT.AND P4, PT, R10, UR7, !P0 ;  /* 0x000000070a007c0c */ /* 0x000fc4000c781270 */
[C---:B------:R-:W-:Y:S01]  /*2620*/  LOP3.LUT R10, R17.reuse, 0x18, RZ, 0xfc, !PT ;  /* 0x00000018110a7812 */ /* 0x040fe200078efcff */
[----:B------:R2:W-:Y:S01]  /*2630*/  @P3 STG.E.U16 desc[UR16][R14.64], R16 ;  /* 0x000000100e003986 */ /* 0x0005e2000c101510 */
[----:B------:R-:W-:Y:S02]  /*2640*/  LOP3.LUT R20, R17, 0x1c, RZ, 0xfc, !PT ;  /* 0x0000001c11147812 */ /* 0x000fe400078efcff */
[----:B------:R-:W-:Y:S01]  /*2650*/  ISETP.LT.AND P3, PT, R10, UR7, !P0 ;  /* 0x000000070a007c0c */ /* 0x000fe2000c761270 */
[C---:B0-----:R-:W-:Y:S01]  /*2660*/  IMAD R13, R0.reuse, 0x2, R11 ;  /* 0x00000002000d7824 */ /* 0x041fe200078e020b */
[-C--:B------:R-:W-:Y:S02]  /*2670*/  LEA.HI.X.SX32 R9, R19, R2.reuse, 0x1, P6 ;  /* 0x0000000213097211 */ /* 0x080fe400030f0eff */
[----:B------:R-:W-:Y:S01]  /*2680*/  LEA R10, P6, R11, R3, 0x1 ;  /* 0x000000030b0a7211 */ /* 0x000fe200078c08ff */
[C---:B------:R-:W-:Y:S01]  /*2690*/  IMAD R19, R0.reuse, 0x2, R13 ;  /* 0x0000000200137824 */ /* 0x040fe200078e020d */
[----:B------:R-:W-:Y:S01]  /*26a0*/  LOP3.LUT R12, R17, 0x1a, RZ, 0xfc, !PT ;  /* 0x0000001a110c7812 */ /* 0x000fe200078efcff */
[----:B-1----:R-:W-:Y:S01]  /*26b0*/  @P2 STG.E.U16 desc[UR16][R8.64], R4 ;  /* 0x0000000408002986 */ /* 0x002fe2000c101510 */
[----:B------:R-:W-:Y:S01]  /*26c0*/  LEA.HI.X.SX32 R11, R11, R2, 0x1, P6 ;  /* 0x000000020b0b7211 */ /* 0x000fe200030f0eff */
[----:B------:R-:W-:Y:S01]  /*26d0*/  IMAD R21, R0, 0x2, R19 ;  /* 0x0000000200157824 */ /* 0x000fe200078e0213 */
[----:B------:R-:W-:-:S02]  /*26e0*/  ISETP.LT.AND P2, PT, R12, UR7, !P0 ;  /* 0x000000070c007c0c */ /* 0x000fc4000c741270 */
[-C--:B------:R-:W-:Y:S01]  /*26f0*/  LEA R12, P6, R13, R3.reuse, 0x1 ;  /* 0x000000030d0c7211 */ /* 0x080fe200078c08ff */
[C---:B------:R-:W-:Y:S01]  /*2700*/  IMAD R23, R0.reuse, 0x2, R21 ;  /* 0x0000000200177824 */ /* 0x040fe200078e0215 */
[----:B------:R0:W-:Y:S01]  /*2710*/  @P1 STG.E.U16 desc[UR16][R10.64], R5 ;  /* 0x000000050a001986 */ /* 0x0001e2000c101510 */
[-C--:B--2---:R-:W-:Y:S02]  /*2720*/  LEA R14, P1, R19, R3.reuse, 0x1 ;  /* 0x00000003130e7211 */ /* 0x084fe400078208ff */
[C---:B------:R-:W-:Y:S01]  /*2730*/  IMAD R25, R0.reuse, 0x2, R23 ;  /* 0x0000000200197824 */ /* 0x040fe200078e0217 */
[-C--:B------:R-:W-:Y:S02]  /*2740*/  LEA.HI.X.SX32 R13, R13, R2.reuse, 0x1, P6 ;  /* 0x000000020d0d7211 */ /* 0x080fe400030f0eff */
[----:B------:R-:W-:Y:S01]  /*2750*/  LEA R18, P6, R21, R3, 0x1 ;  /* 0x0000000315127211 */ /* 0x000fe200078c08ff */
[----:B------:R-:W-:Y:S01]  /*2760*/  IMAD R0, R0, 0x2, R25 ;  /* 0x0000000200007824 */ /* 0x000fe200078e0219 */
[-C--:B------:R-:W-:Y:S01]  /*2770*/  LEA.HI.X.SX32 R15, R19, R2.reuse, 0x1, P1 ;  /* 0x00000002130f7211 */ /* 0x080fe200008f0eff */
[----:B------:R1:W-:Y:S01]  /*2780*/  @P5 STG.E.U16 desc[UR16][R12.64], R6 ;  /* 0x000000060c005986 */ /* 0x0003e2000c101510 */
[----:B------:R-:W-:-:S02]  /*2790*/  LEA.HI.X.SX32 R19, R21, R2, 0x1, P6 ;  /* 0x0000000215137211 */ /* 0x000fc400030f0eff */
[-C--:B0-----:R-:W-:Y:S01]  /*27a0*/  LEA R10, P1, R25, R3.reuse, 0x1 ;  /* 0x00000003190a7211 */ /* 0x081fe200078208ff */
[----:B------:R1:W-:Y:S01]  /*27b0*/  @P4 STG.E.U16 desc[UR16][R14.64], R7 ;  /* 0x000000070e004986 */ /* 0x0003e2000c101510 */
[----:B------:R-:W-:Y:S02]  /*27c0*/  LOP3.LUT R17, R17, 0x1e, RZ, 0xfc, !PT ;  /* 0x0000001e11117812 */ /* 0x000fe400078efcff */
[----:B------:R-:W-:Y:S02]  /*27d0*/  LEA R8, P6, R23, R3, 0x1 ;  /* 0x0000000317087211 */ /* 0x000fe400078c08ff */
[----:B------:R-:W-:Y:S02]  /*27e0*/  LEA.HI.X.SX32 R11, R25, R2, 0x1, P1 ;  /* 0x00000002190b7211 */ /* 0x000fe400008f0eff */
[----:B------:R-:W-:Y:S02]  /*27f0*/  ISETP.LT.AND P1, PT, R20, UR7, !P0 ;  /* 0x0000000714007c0c */ /* 0x000fe4000c721270 */
[----:B------:R-:W-:-:S02]  /*2800*/  ISETP.LT.AND P0, PT, R17, UR7, !P0 ;  /* 0x0000000711007c0c */ /* 0x000fc4000c701270 */
[-C--:B------:R-:W-:Y:S02]  /*2810*/  LEA.HI.X.SX32 R9, R23, R2.reuse, 0x1, P6 ;  /* 0x0000000217097211 */ /* 0x080fe400030f0eff */
[----:B------:R-:W-:Y:S02]  /*2820*/  LEA R16, P6, R0, R3, 0x1 ;  /* 0x0000000300107211 */ /* 0x000fe400078c08ff */
[----:B------:R-:W-:Y:S02]  /*2830*/  PRMT R4, R4, 0x7632, R4 ;  /* 0x0000763204047816 */ /* 0x000fe40000000004 */
[----:B------:R-:W-:Y:S02]  /*2840*/  LEA.HI.X.SX32 R17, R0, R2, 0x1, P6 ;  /* 0x0000000200117211 */ /* 0x000fe400030f0eff */
[----:B------:R-:W-:Y:S01]  /*2850*/  PRMT R5, R5, 0x7632, R5 ;  /* 0x0000763205057816 */ /* 0x000fe20000000005 */
[----:B------:R1:W-:Y:S01]  /*2860*/  @P3 STG.E.U16 desc[UR16][R18.64], R4 ;  /* 0x0000000412003986 */ /* 0x0003e2000c101510 */
[----:B------:R-:W-:-:S03]  /*2870*/  PRMT R0, R6, 0x7632, R0 ;  /* 0x0000763206007816 */ /* 0x000fc60000000000 */
[----:B------:R1:W-:Y:S04]  /*2880*/  @P2 STG.E.U16 desc[UR16][R8.64], R5 ;  /* 0x0000000508002986 */ /* 0x0003e8000c101510 */
[----:B------:R1:W-:Y:S01]  /*2890*/  @P1 STG.E.U16 desc[UR16][R10.64], R0 ;  /* 0x000000000a001986 */ /* 0x0003e2000c101510 */
[----:B------:R-:W-:Y:S05]  /*28a0*/  @!P0 EXIT ;  /* 0x000000000000894d */ /* 0x000fea0003800000 */
[----:B-1----:R-:W-:-:S05]  /*28b0*/  PRMT R8, R7, 0x7632, R8 ;  /* 0x0000763207087816 */ /* 0x002fca0000000008 */
[----:B------:R-:W-:Y:S01]  /*28c0*/  STG.E.U16 desc[UR16][R16.64], R8 ;  /* 0x0000000810007986 */ /* 0x000fe2000c101510 */
[----:B------:R-:W-:Y:S05]  /*28d0*/  EXIT ;  /* 0x000000000000794d */ /* 0x000fea0003800000 */
.L_x_2:
[----:B------:R-:W-:-:S00]  /*28e0*/  BRA `(.L_x_2) ;  /* 0xfffffffc00fc7947 */ /* 0x000fc0000383ffff */
[----:B------:R-:W-:-:S00]  /*28f0*/  NOP ;  /* 0x0000000000007918 */ /* 0x000fc00000000000 */
        /* <DEDUP_REMOVED lines=8> */
.L_x_3:


//--------------------- .nv.shared.matmul_kernel  --------------------------
	.section	.nv.shared.matmul_kernel,"aw",@nobits
	.sectionflags	@""
	.align	16
	.zero		1024


//--------------------- .nv.shared.reserved.0     --------------------------
	.section	.nv.shared.reserved.0,"aw",@nobits
	.weak		__nv_reservedSMEM_offset_0_alias
	.size		__nv_reservedSMEM_offset_0_alias, 0, 0
	.other		__nv_reservedSMEM_offset_0_alias,@"STO_CUDA_RESERVED_SHARED STV_DEFAULT"
__nv_reservedSMEM_offset_0_alias:
	.zero		0


//--------------------- .nv.constant0.matmul_kernel --------------------------
	.section	.nv.constant0.matmul_kernel,"a",@progbits
	.sectionflags	@""
	.align	4
.nv.constant0.matmul_kernel:
	.zero		608


//--------------------- SYMBOLS --------------------------

	.type		.nv.reservedSmem.offset0,@object
	.size		.nv.reservedSmem.offset0,0x4
